//
// Generated by NVIDIA NVVM Compiler
//
// Compiler Build ID: CL-36424714
// Cuda compilation tools, release 13.0, V13.0.88
// Based on NVVM 20.0.0
//

.version 9.0
.target sm_100
.address_size 64

	// .globl	_Z4smthPiS_S_S_
// _ZZ10plusing2_wPiS_E5sdata has been demoted
// _ZZ4max1PiE5sdata has been demoted

.visible .entry _Z4smthPiS_S_S_(
	.param .u64 .ptr .align 1 _Z4smthPiS_S_S__param_0,
	.param .u64 .ptr .align 1 _Z4smthPiS_S_S__param_1,
	.param .u64 .ptr .align 1 _Z4smthPiS_S_S__param_2,
	.param .u64 .ptr .align 1 _Z4smthPiS_S_S__param_3
)
{
	.reg .b32 	%r<11>;
	.reg .b64 	%rd<15>;

	ld.param.u64 	%rd1, [_Z4smthPiS_S_S__param_0];
	ld.param.u64 	%rd2, [_Z4smthPiS_S_S__param_1];
	ld.param.u64 	%rd3, [_Z4smthPiS_S_S__param_2];
	ld.param.u64 	%rd4, [_Z4smthPiS_S_S__param_3];
	cvta.to.global.u64 	%rd5, %rd2;
	cvta.to.global.u64 	%rd6, %rd3;
	cvta.to.global.u64 	%rd7, %rd4;
	cvta.to.global.u64 	%rd8, %rd1;
	mov.u32 	%r1, %ctaid.x;
	mov.u32 	%r2, %ntid.x;
	mov.u32 	%r3, %tid.x;
	mad.lo.s32 	%r4, %r1, %r2, %r3;
	mul.wide.s32 	%rd9, %r4, 4;
	add.s64 	%rd10, %rd8, %rd9;
	ld.global.u32 	%r5, [%rd10];
	mul.wide.u32 	%rd11, %r3, 4;
	add.s64 	%rd12, %rd7, %rd11;
	ld.global.u32 	%r6, [%rd12];
	mul.lo.s32 	%r7, %r6, %r5;
	add.s64 	%rd13, %rd6, %rd9;
	st.global.u32 	[%rd13], %r7;
	ld.global.u32 	%r8, [%rd10];
	add.s64 	%rd14, %rd5, %rd11;
	ld.global.u32 	%r9, [%rd14];
	mul.lo.s32 	%r10, %r9, %r8;
	st.global.u32 	[%rd10], %r10;
	ret;

}
	// .globl	_Z7kermax2Pii
.visible .entry _Z7kermax2Pii(
	.param .u64 .ptr .align 1 _Z7kermax2Pii_param_0,
	.param .u32 _Z7kermax2Pii_param_1
)
{
	.reg .pred 	%p<3>;
	.reg .b32 	%r<9>;
	.reg .b64 	%rd<7>;

	ld.param.u64 	%rd2, [_Z7kermax2Pii_param_0];
	ld.param.u32 	%r4, [_Z7kermax2Pii_param_1];
	mov.u32 	%r1, %tid.x;
	shr.u32 	%r5, %r4, 31;
	add.s32 	%r6, %r4, %r5;
	shr.s32 	%r2, %r6, 1;
	setp.ge.u32 	%p1, %r1, %r2;
	@%p1 bra 	$L__BB1_3;
	cvta.to.global.u64 	%rd3, %rd2;
	mul.wide.u32 	%rd4, %r1, 4;
	add.s64 	%rd1, %rd3, %rd4;
	ld.global.u32 	%r7, [%rd1];
	add.s32 	%r8, %r2, %r1;
	mul.wide.u32 	%rd5, %r8, 4;
	add.s64 	%rd6, %rd3, %rd5;
	ld.global.u32 	%r3, [%rd6];
	setp.ge.s32 	%p2, %r7, %r3;
	@%p2 bra 	$L__BB1_3;
	st.global.u32 	[%rd1], %r3;
$L__BB1_3:
	ret;

}
	// .globl	_Z9T_binary3PiS_
.visible .entry _Z9T_binary3PiS_(
	.param .u64 .ptr .align 1 _Z9T_binary3PiS__param_0,
	.param .u64 .ptr .align 1 _Z9T_binary3PiS__param_1
)
{
	.reg .b32 	%r<8>;
	.reg .b64 	%rd<9>;

	ld.param.u64 	%rd1, [_Z9T_binary3PiS__param_0];
	ld.param.u64 	%rd2, [_Z9T_binary3PiS__param_1];
	cvta.to.global.u64 	%rd3, %rd1;
	cvta.to.global.u64 	%rd4, %rd2;
	mov.u32 	%r1, %ctaid.x;
	mov.u32 	%r2, %ntid.x;
	mov.u32 	%r3, %tid.x;
	mul.wide.u32 	%rd5, %r3, 4;
	add.s64 	%rd6, %rd4, %rd5;
	ld.global.u32 	%r4, [%rd6];
	div.u32 	%r5, %r1, %r4;
	and.b32  	%r6, %r5, 1;
	mad.lo.s32 	%r7, %r1, %r2, %r3;
	mul.wide.s32 	%rd7, %r7, 4;
	add.s64 	%rd8, %rd3, %rd7;
	st.global.u32 	[%rd8], %r6;
	ret;

}
	// .globl	_Z7summingPiS_S_S_i
.visible .entry _Z7summingPiS_S_S_i(
	.param .u64 .ptr .align 1 _Z7summingPiS_S_S_i_param_0,
	.param .u64 .ptr .align 1 _Z7summingPiS_S_S_i_param_1,
	.param .u64 .ptr .align 1 _Z7summingPiS_S_S_i_param_2,
	.param .u64 .ptr .align 1 _Z7summingPiS_S_S_i_param_3,
	.param .u32 _Z7summingPiS_S_S_i_param_4
)
{
	.reg .pred 	%p<2>;
	.reg .b32 	%r<97>;
	.reg .b64 	%rd<15>;

	ld.param.u64 	%rd3, [_Z7summingPiS_S_S_i_param_0];
	ld.param.u64 	%rd4, [_Z7summingPiS_S_S_i_param_1];
	ld.param.u64 	%rd5, [_Z7summingPiS_S_S_i_param_2];
	ld.param.u64 	%rd6, [_Z7summingPiS_S_S_i_param_3];
	ld.param.u32 	%r1, [_Z7summingPiS_S_S_i_param_4];
	cvta.to.global.u64 	%rd7, %rd5;
	cvta.to.global.u64 	%rd8, %rd4;
	mov.u32 	%r2, %ctaid.x;
	mov.u32 	%r3, %ntid.x;
	mul.lo.s32 	%r4, %r2, %r3;
	mul.wide.u32 	%rd9, %r2, 4;
	add.s64 	%rd1, %rd8, %rd9;
	add.s64 	%rd2, %rd7, %rd9;
	cvta.to.global.u64 	%rd10, %rd6;
	cvta.to.global.u64 	%rd11, %rd3;
	mul.wide.s32 	%rd12, %r4, 4;
	add.s64 	%rd13, %rd10, %rd12;
	ld.global.u32 	%r5, [%rd13];
	ld.global.u32 	%r6, [%rd1];
	add.s32 	%r7, %r6, %r5;
	st.global.u32 	[%rd1], %r7;
	add.s64 	%rd14, %rd11, %rd12;
	ld.global.u32 	%r8, [%rd14];
	ld.global.u32 	%r9, [%rd2];
	add.s32 	%r10, %r9, %r8;
	st.global.u32 	[%rd2], %r10;
	ld.global.u32 	%r11, [%rd13+4];
	ld.global.u32 	%r12, [%rd1];
	add.s32 	%r13, %r12, %r11;
	st.global.u32 	[%rd1], %r13;
	ld.global.u32 	%r14, [%rd14+4];
	ld.global.u32 	%r15, [%rd2];
	add.s32 	%r16, %r15, %r14;
	st.global.u32 	[%rd2], %r16;
	ld.global.u32 	%r17, [%rd13+8];
	ld.global.u32 	%r18, [%rd1];
	add.s32 	%r19, %r18, %r17;
	st.global.u32 	[%rd1], %r19;
	ld.global.u32 	%r20, [%rd14+8];
	ld.global.u32 	%r21, [%rd2];
	add.s32 	%r22, %r21, %r20;
	st.global.u32 	[%rd2], %r22;
	ld.global.u32 	%r23, [%rd13+12];
	ld.global.u32 	%r24, [%rd1];
	add.s32 	%r25, %r24, %r23;
	st.global.u32 	[%rd1], %r25;
	ld.global.u32 	%r26, [%rd14+12];
	ld.global.u32 	%r27, [%rd2];
	add.s32 	%r28, %r27, %r26;
	st.global.u32 	[%rd2], %r28;
	ld.global.u32 	%r29, [%rd13+16];
	ld.global.u32 	%r30, [%rd1];
	add.s32 	%r31, %r30, %r29;
	st.global.u32 	[%rd1], %r31;
	ld.global.u32 	%r32, [%rd14+16];
	ld.global.u32 	%r33, [%rd2];
	add.s32 	%r34, %r33, %r32;
	st.global.u32 	[%rd2], %r34;
	ld.global.u32 	%r35, [%rd13+20];
	ld.global.u32 	%r36, [%rd1];
	add.s32 	%r37, %r36, %r35;
	st.global.u32 	[%rd1], %r37;
	ld.global.u32 	%r38, [%rd14+20];
	ld.global.u32 	%r39, [%rd2];
	add.s32 	%r40, %r39, %r38;
	st.global.u32 	[%rd2], %r40;
	ld.global.u32 	%r41, [%rd13+24];
	ld.global.u32 	%r42, [%rd1];
	add.s32 	%r43, %r42, %r41;
	st.global.u32 	[%rd1], %r43;
	ld.global.u32 	%r44, [%rd14+24];
	ld.global.u32 	%r45, [%rd2];
	add.s32 	%r46, %r45, %r44;
	st.global.u32 	[%rd2], %r46;
	ld.global.u32 	%r47, [%rd13+28];
	ld.global.u32 	%r48, [%rd1];
	add.s32 	%r49, %r48, %r47;
	st.global.u32 	[%rd1], %r49;
	ld.global.u32 	%r50, [%rd14+28];
	ld.global.u32 	%r51, [%rd2];
	add.s32 	%r52, %r51, %r50;
	st.global.u32 	[%rd2], %r52;
	ld.global.u32 	%r53, [%rd13+32];
	ld.global.u32 	%r54, [%rd1];
	add.s32 	%r55, %r54, %r53;
	st.global.u32 	[%rd1], %r55;
	ld.global.u32 	%r56, [%rd14+32];
	ld.global.u32 	%r57, [%rd2];
	add.s32 	%r58, %r57, %r56;
	st.global.u32 	[%rd2], %r58;
	ld.global.u32 	%r59, [%rd13+36];
	ld.global.u32 	%r60, [%rd1];
	add.s32 	%r61, %r60, %r59;
	st.global.u32 	[%rd1], %r61;
	ld.global.u32 	%r62, [%rd14+36];
	ld.global.u32 	%r63, [%rd2];
	add.s32 	%r64, %r63, %r62;
	st.global.u32 	[%rd2], %r64;
	ld.global.u32 	%r65, [%rd13+40];
	ld.global.u32 	%r66, [%rd1];
	add.s32 	%r67, %r66, %r65;
	st.global.u32 	[%rd1], %r67;
	ld.global.u32 	%r68, [%rd14+40];
	ld.global.u32 	%r69, [%rd2];
	add.s32 	%r70, %r69, %r68;
	st.global.u32 	[%rd2], %r70;
	ld.global.u32 	%r71, [%rd13+44];
	ld.global.u32 	%r72, [%rd1];
	add.s32 	%r73, %r72, %r71;
	st.global.u32 	[%rd1], %r73;
	ld.global.u32 	%r74, [%rd14+44];
	ld.global.u32 	%r75, [%rd2];
	add.s32 	%r76, %r75, %r74;
	st.global.u32 	[%rd2], %r76;
	ld.global.u32 	%r77, [%rd13+48];
	ld.global.u32 	%r78, [%rd1];
	add.s32 	%r79, %r78, %r77;
	st.global.u32 	[%rd1], %r79;
	ld.global.u32 	%r80, [%rd14+48];
	ld.global.u32 	%r81, [%rd2];
	add.s32 	%r82, %r81, %r80;
	st.global.u32 	[%rd2], %r82;
	ld.global.u32 	%r83, [%rd13+52];
	ld.global.u32 	%r84, [%rd1];
	add.s32 	%r85, %r84, %r83;
	st.global.u32 	[%rd1], %r85;
	ld.global.u32 	%r86, [%rd14+52];
	ld.global.u32 	%r87, [%rd2];
	add.s32 	%r88, %r87, %r86;
	st.global.u32 	[%rd2], %r88;
	ld.global.u32 	%r89, [%rd13+56];
	ld.global.u32 	%r90, [%rd1];
	add.s32 	%r91, %r90, %r89;
	st.global.u32 	[%rd1], %r91;
	ld.global.u32 	%r92, [%rd14+56];
	ld.global.u32 	%r93, [%rd2];
	add.s32 	%r94, %r93, %r92;
	st.global.u32 	[%rd2], %r94;
	ld.global.u32 	%r95, [%rd1];
	setp.le.s32 	%p1, %r95, %r1;
	@%p1 bra 	$L__BB3_2;
	mov.b32 	%r96, 0;
	st.global.u32 	[%rd2], %r96;
	st.global.u32 	[%rd1], %r96;
$L__BB3_2:
	ret;

}
	// .globl	_Z10plusing2_wPiS_
.visible .entry _Z10plusing2_wPiS_(
	.param .u64 .ptr .align 1 _Z10plusing2_wPiS__param_0,
	.param .u64 .ptr .align 1 _Z10plusing2_wPiS__param_1
)
{
	.reg .pred 	%p<2>;
	.reg .b32 	%r<39>;
	.reg .b64 	%rd<9>;
	// demoted variable
	.shared .align 4 .b8 _ZZ10plusing2_wPiS_E5sdata[60];
	ld.param.u64 	%rd2, [_Z10plusing2_wPiS__param_0];
	ld.param.u64 	%rd1, [_Z10plusing2_wPiS__param_1];
	cvta.to.global.u64 	%rd3, %rd2;
	mov.u32 	%r2, %tid.x;
	mov.u32 	%r1, %ctaid.x;
	mov.u32 	%r3, %ntid.x;
	mad.lo.s32 	%r4, %r1, %r3, %r2;
	mul.wide.u32 	%rd4, %r4, 4;
	add.s64 	%rd5, %rd3, %rd4;
	ld.global.u32 	%r5, [%rd5];
	shl.b32 	%r6, %r2, 2;
	mov.u32 	%r7, _ZZ10plusing2_wPiS_E5sdata;
	add.s32 	%r8, %r7, %r6;
	st.shared.u32 	[%r8], %r5;
	bar.sync 	0;
	ld.shared.u32 	%r9, [_ZZ10plusing2_wPiS_E5sdata+4];
	ld.shared.u32 	%r10, [_ZZ10plusing2_wPiS_E5sdata];
	add.s32 	%r11, %r10, %r9;
	ld.shared.u32 	%r12, [_ZZ10plusing2_wPiS_E5sdata+8];
	add.s32 	%r13, %r12, %r11;
	ld.shared.u32 	%r14, [_ZZ10plusing2_wPiS_E5sdata+12];
	add.s32 	%r15, %r14, %r13;
	ld.shared.u32 	%r16, [_ZZ10plusing2_wPiS_E5sdata+16];
	add.s32 	%r17, %r16, %r15;
	ld.shared.u32 	%r18, [_ZZ10plusing2_wPiS_E5sdata+20];
	add.s32 	%r19, %r18, %r17;
	ld.shared.u32 	%r20, [_ZZ10plusing2_wPiS_E5sdata+24];
	add.s32 	%r21, %r20, %r19;
	ld.shared.u32 	%r22, [_ZZ10plusing2_wPiS_E5sdata+28];
	add.s32 	%r23, %r22, %r21;
	ld.shared.u32 	%r24, [_ZZ10plusing2_wPiS_E5sdata+32];
	add.s32 	%r25, %r24, %r23;
	ld.shared.u32 	%r26, [_ZZ10plusing2_wPiS_E5sdata+36];
	add.s32 	%r27, %r26, %r25;
	ld.shared.u32 	%r28, [_ZZ10plusing2_wPiS_E5sdata+40];
	add.s32 	%r29, %r28, %r27;
	ld.shared.u32 	%r30, [_ZZ10plusing2_wPiS_E5sdata+44];
	add.s32 	%r31, %r30, %r29;
	ld.shared.u32 	%r32, [_ZZ10plusing2_wPiS_E5sdata+48];
	add.s32 	%r33, %r32, %r31;
	ld.shared.u32 	%r34, [_ZZ10plusing2_wPiS_E5sdata+52];
	add.s32 	%r35, %r34, %r33;
	ld.shared.u32 	%r36, [_ZZ10plusing2_wPiS_E5sdata+56];
	add.s32 	%r37, %r36, %r35;
	st.shared.u32 	[_ZZ10plusing2_wPiS_E5sdata], %r37;
	bar.sync 	0;
	setp.ne.s32 	%p1, %r2, 0;
	@%p1 bra 	$L__BB4_2;
	cvta.to.global.u64 	%rd6, %rd1;
	ld.shared.u32 	%r38, [_ZZ10plusing2_wPiS_E5sdata];
	mul.wide.u32 	%rd7, %r1, 4;
	add.s64 	%rd8, %rd6, %rd7;
	st.global.u32 	[%rd8], %r38;
$L__BB4_2:
	ret;

}
	// .globl	_Z7zeroingPiS_i
.visible .entry _Z7zeroingPiS_i(
	.param .u64 .ptr .align 1 _Z7zeroingPiS_i_param_0,
	.param .u64 .ptr .align 1 _Z7zeroingPiS_i_param_1,
	.param .u32 _Z7zeroingPiS_i_param_2
)
{
	.reg .pred 	%p<2>;
	.reg .b32 	%r<8>;
	.reg .b64 	%rd<9>;

	ld.param.u64 	%rd3, [_Z7zeroingPiS_i_param_0];
	ld.param.u64 	%rd2, [_Z7zeroingPiS_i_param_1];
	ld.param.u32 	%r2, [_Z7zeroingPiS_i_param_2];
	cvta.to.global.u64 	%rd4, %rd3;
	mov.u32 	%r3, %ctaid.x;
	mov.u32 	%r4, %ntid.x;
	mov.u32 	%r5, %tid.x;
	mad.lo.s32 	%r1, %r3, %r4, %r5;
	mul.wide.s32 	%rd5, %r1, 4;
	add.s64 	%rd1, %rd4, %rd5;
	ld.global.u32 	%r6, [%rd1];
	setp.le.s32 	%p1, %r6, %r2;
	@%p1 bra 	$L__BB5_2;
	cvta.to.global.u64 	%rd6, %rd2;
	add.s64 	%rd8, %rd6, %rd5;
	mov.b32 	%r7, 0;
	st.global.u32 	[%rd8], %r7;
	st.global.u32 	[%rd1], %r7;
$L__BB5_2:
	ret;

}
	// .globl	_Z4max1Pi
.visible .entry _Z4max1Pi(
	.param .u64 .ptr .align 1 _Z4max1Pi_param_0
)
{
	.reg .pred 	%p<6>;
	.reg .b32 	%r<17>;
	.reg .b64 	%rd<7>;
	// demoted variable
	.shared .align 4 .b8 _ZZ4max1PiE5sdata[4096];
	ld.param.u64 	%rd2, [_Z4max1Pi_param_0];
	cvta.to.global.u64 	%rd1, %rd2;
	mov.u32 	%r1, %tid.x;
	mov.u32 	%r2, %ctaid.x;
	mov.u32 	%r16, %ntid.x;
	mad.lo.s32 	%r8, %r2, %r16, %r1;
	mul.wide.u32 	%rd3, %r8, 4;
	add.s64 	%rd4, %rd1, %rd3;
	ld.global.u32 	%r9, [%rd4];
	shl.b32 	%r10, %r1, 2;
	mov.u32 	%r11, _ZZ4max1PiE5sdata;
	add.s32 	%r4, %r11, %r10;
	st.shared.u32 	[%r4], %r9;
	bar.sync 	0;
	setp.lt.u32 	%p1, %r16, 2;
	@%p1 bra 	$L__BB6_5;
$L__BB6_1:
	mov.u32 	%r5, %r16;
	shr.u32 	%r16, %r5, 1;
	setp.ge.u32 	%p2, %r1, %r16;
	@%p2 bra 	$L__BB6_4;
	ld.shared.u32 	%r12, [%r4];
	shl.b32 	%r13, %r16, 2;
	add.s32 	%r14, %r4, %r13;
	ld.shared.u32 	%r7, [%r14];
	setp.ge.s32 	%p3, %r12, %r7;
	@%p3 bra 	$L__BB6_4;
	st.shared.u32 	[%r4], %r7;
$L__BB6_4:
	bar.sync 	0;
	setp.gt.u32 	%p4, %r5, 3;
	@%p4 bra 	$L__BB6_1;
$L__BB6_5:
	setp.ne.s32 	%p5, %r1, 0;
	@%p5 bra 	$L__BB6_7;
	ld.shared.u32 	%r15, [_ZZ4max1PiE5sdata];
	mul.wide.u32 	%rd5, %r2, 4;
	add.s64 	%rd6, %rd1, %rd5;
	st.global.u32 	[%rd6], %r15;
$L__BB6_7:
	ret;

}


// ===== COMPILED SASS (sm_100) =====

	.target	sm_100

	.elftype	@"ET_EXEC"


//--------------------- .note.nv.tkinfo           --------------------------
	.section	.note.nv.tkinfo,"",@"SHT_NOTE"
	.sectionflags	@"SHF_NOTE_NV_TKINFO"
	.tkinfo
        /*0018*/ 	.word	0x00000002
        /*0030*/ 	.string	""
        /*0030*/ 	.string	"ptxas"
        /*0030*/ 	.string	"Cuda compilation tools, release 13.0, V13.0.88"
        /*0030*/ 	.string	"Build cuda_13.0.r13.0/compiler.36424714_0"
        /*0030*/ 	.string	"-arch sm_100 -m 64 "



//--------------------- .note.nv.cuinfo           --------------------------
	.section	.note.nv.cuinfo,"",@"SHT_NOTE"
	.sectionflags	@"SHF_NOTE_NV_CUINFO"
        /*0018*/ 	.short	0x0002
        /*001a*/ 	.short	0x0064
        /*001c*/ 	.short	0x0082
	.zero		2


//--------------------- .nv.info                  --------------------------
	.section	.nv.info,"",@"SHT_CUDA_INFO"
	.align	4


	//----- nvinfo : EIATTR_REGCOUNT
	.align		4
        /*0000*/ 	.byte	0x04, 0x2f
        /*0002*/ 	.short	(.L_1 - .L_0)
	.align		4
.L_0:
        /*0004*/ 	.word	index@(_Z4smthPiS_S_S_)
        /*0008*/ 	.word	0x00000010


	//----- nvinfo : EIATTR_FRAME_SIZE
	.align		4
.L_1:
        /*000c*/ 	.byte	0x04, 0x11
        /*000e*/ 	.short	(.L_3 - .L_2)
	.align		4
.L_2:
        /*0010*/ 	.word	index@(_Z4smthPiS_S_S_)
        /*0014*/ 	.word	0x00000000


	//----- nvinfo : EIATTR_REGCOUNT
	.align		4
.L_3:
        /*0018*/ 	.byte	0x04, 0x2f
        /*001a*/ 	.short	(.L_5 - .L_4)
	.align		4
.L_4:
        /*001c*/ 	.word	index@(_Z7kermax2Pii)
        /*0020*/ 	.word	0x0000000a


	//----- nvinfo : EIATTR_FRAME_SIZE
	.align		4
.L_5:
        /*0024*/ 	.byte	0x04, 0x11
        /*0026*/ 	.short	(.L_7 - .L_6)
	.align		4
.L_6:
        /*0028*/ 	.word	index@(_Z7kermax2Pii)
        /*002c*/ 	.word	0x00000000


	//----- nvinfo : EIATTR_REGCOUNT
	.align		4
.L_7:
        /*0030*/ 	.byte	0x04, 0x2f
        /*0032*/ 	.short	(.L_9 - .L_8)
	.align		4
.L_8:
        /*0034*/ 	.word	index@(_Z9T_binary3PiS_)
        /*0038*/ 	.word	0x0000000c


	//----- nvinfo : EIATTR_FRAME_SIZE
	.align		4
.L_9:
        /*003c*/ 	.byte	0x04, 0x11
        /*003e*/ 	.short	(.L_11 - .L_10)
	.align		4
.L_10:
        /*0040*/ 	.word	index@(_Z9T_binary3PiS_)
        /*0044*/ 	.word	0x00000000


	//----- nvinfo : EIATTR_REGCOUNT
	.align		4
.L_11:
        /*0048*/ 	.byte	0x04, 0x2f
        /*004a*/ 	.short	(.L_13 - .L_12)
	.align		4
.L_12:
        /*004c*/ 	.word	index@(_Z7summingPiS_S_S_i)
        /*0050*/ 	.word	0x00000014


	//----- nvinfo : EIATTR_FRAME_SIZE
	.align		4
.L_13:
        /*0054*/ 	.byte	0x04, 0x11
        /*0056*/ 	.short	(.L_15 - .L_14)
	.align		4
.L_14:
        /*0058*/ 	.word	index@(_Z7summingPiS_S_S_i)
        /*005c*/ 	.word	0x00000000


	//----- nvinfo : EIATTR_REGCOUNT
	.align		4
.L_15:
        /*0060*/ 	.byte	0x04, 0x2f
        /*0062*/ 	.short	(.L_17 - .L_16)
	.align		4
.L_16:
        /*0064*/ 	.word	index@(_Z10plusing2_wPiS_)
        /*0068*/ 	.word	0x0000001a


	//----- nvinfo : EIATTR_FRAME_SIZE
	.align		4
.L_17:
        /*006c*/ 	.byte	0x04, 0x11
        /*006e*/ 	.short	(.L_19 - .L_18)
	.align		4
.L_18:
        /*0070*/ 	.word	index@(_Z10plusing2_wPiS_)
        /*0074*/ 	.word	0x00000000


	//----- nvinfo : EIATTR_REGCOUNT
	.align		4
.L_19:
        /*0078*/ 	.byte	0x04, 0x2f
        /*007a*/ 	.short	(.L_21 - .L_20)
	.align		4
.L_20:
        /*007c*/ 	.word	index@(_Z7zeroingPiS_i)
        /*0080*/ 	.word	0x0000000a


	//----- nvinfo : EIATTR_FRAME_SIZE
	.align		4
.L_21:
        /*0084*/ 	.byte	0x04, 0x11
        /*0086*/ 	.short	(.L_23 - .L_22)
	.align		4
.L_22:
        /*0088*/ 	.word	index@(_Z7zeroingPiS_i)
        /*008c*/ 	.word	0x00000000


	//----- nvinfo : EIATTR_REGCOUNT
	.align		4
.L_23:
        /*0090*/ 	.byte	0x04, 0x2f
        /*0092*/ 	.short	(.L_25 - .L_24)
	.align		4
.L_24:
        /*0094*/ 	.word	index@(_Z4max1Pi)
        /*0098*/ 	.word	0x0000000a


	//----- nvinfo : EIATTR_FRAME_SIZE
	.align		4
.L_25:
        /*009c*/ 	.byte	0x04, 0x11
        /*009e*/ 	.short	(.L_27 - .L_26)
	.align		4
.L_26:
        /*00a0*/ 	.word	index@(_Z4max1Pi)
        /*00a4*/ 	.word	0x00000000


	//----- nvinfo : EIATTR_MIN_STACK_SIZE
	.align		4
.L_27:
        /*00a8*/ 	.byte	0x04, 0x12
        /*00aa*/ 	.short	(.L_29 - .L_28)
	.align		4
.L_28:
        /*00ac*/ 	.word	index@(_Z4max1Pi)
        /*00b0*/ 	.word	0x00000000


	//----- nvinfo : EIATTR_MIN_STACK_SIZE
	.align		4
.L_29:
        /*00b4*/ 	.byte	0x04, 0x12
        /*00b6*/ 	.short	(.L_31 - .L_30)
	.align		4
.L_30:
        /*00b8*/ 	.word	index@(_Z7zeroingPiS_i)
        /*00bc*/ 	.word	0x00000000


	//----- nvinfo : EIATTR_MIN_STACK_SIZE
	.align		4
.L_31:
        /*00c0*/ 	.byte	0x04, 0x12
        /*00c2*/ 	.short	(.L_33 - .L_32)
	.align		4
.L_32:
        /*00c4*/ 	.word	index@(_Z10plusing2_wPiS_)
        /*00c8*/ 	.word	0x00000000


	//----- nvinfo : EIATTR_MIN_STACK_SIZE
	.align		4
.L_33:
        /*00cc*/ 	.byte	0x04, 0x12
        /*00ce*/ 	.short	(.L_35 - .L_34)
	.align		4
.L_34:
        /*00d0*/ 	.word	index@(_Z7summingPiS_S_S_i)
        /*00d4*/ 	.word	0x00000000


	//----- nvinfo : EIATTR_MIN_STACK_SIZE
	.align		4
.L_35:
        /*00d8*/ 	.byte	0x04, 0x12
        /*00da*/ 	.short	(.L_37 - .L_36)
	.align		4
.L_36:
        /*00dc*/ 	.word	index@(_Z9T_binary3PiS_)
        /*00e0*/ 	.word	0x00000000


	//----- nvinfo : EIATTR_MIN_STACK_SIZE
	.align		4
.L_37:
        /*00e4*/ 	.byte	0x04, 0x12
        /*00e6*/ 	.short	(.L_39 - .L_38)
	.align		4
.L_38:
        /*00e8*/ 	.word	index@(_Z7kermax2Pii)
        /*00ec*/ 	.word	0x00000000


	//----- nvinfo : EIATTR_MIN_STACK_SIZE
	.align		4
.L_39:
        /*00f0*/ 	.byte	0x04, 0x12
        /*00f2*/ 	.short	(.L_41 - .L_40)
	.align		4
.L_40:
        /*00f4*/ 	.word	index@(_Z4smthPiS_S_S_)
        /*00f8*/ 	.word	0x00000000
.L_41:


//--------------------- .nv.compat                --------------------------
	.section	.nv.compat,"",@"SHT_CUDA_COMPAT_INFO"
	.align	4
        /*0000*/ 	.byte	0x02, 0x09, 0x00, 0x00, 0x02, 0x02, 0x01, 0x00, 0x02, 0x05, 0x05, 0x00, 0x03, 0x07, 0x01, 0x01
        /*0010*/ 	.byte	0x02, 0x03, 0x00, 0x00, 0x02, 0x06, 0x01, 0x00, 0x04, 0x0b, 0x08, 0x00, 0x09, 0x00, 0x00, 0x00
        /*0020*/ 	.byte	0x00, 0x00, 0x00, 0x00


//--------------------- .nv.info._Z4max1Pi        --------------------------
	.section	.nv.info._Z4max1Pi,"",@"SHT_CUDA_INFO"
	.sectionflags	@""
	.align	4


	//----- nvinfo : EIATTR_CUDA_API_VERSION
	.align		4
        /*0000*/ 	.byte	0x04, 0x37
        /*0002*/ 	.short	(.L_43 - .L_42)
.L_42:
        /*0004*/ 	.word	0x00000082


	//----- nvinfo : EIATTR_KPARAM_INFO
	.align		4
.L_43:
        /*0008*/ 	.byte	0x04, 0x17
        /*000a*/ 	.short	(.L_45 - .L_44)
.L_44:
        /*000c*/ 	.word	0x00000000
        /*0010*/ 	.short	0x0000
        /*0012*/ 	.short	0x0000
        /*0014*/ 	.byte	0x00, 0xf5, 0x21, 0x00


	//----- nvinfo : EIATTR_SPARSE_MMA_MASK
	.align		4
.L_45:
        /*0018*/ 	.byte	0x03, 0x50
        /*001a*/ 	.short	0x0000


	//----- nvinfo : EIATTR_MAXREG_COUNT
	.align		4
        /*001c*/ 	.byte	0x03, 0x1b
        /*001e*/ 	.short	0x00ff


	//----- nvinfo : EIATTR_NUM_BARRIERS
	.align		4
        /*0020*/ 	.byte	0x02, 0x4c
        /*0022*/ 	.byte	0x01
	.zero		1


	//----- nvinfo : EIATTR_MERCURY_ISA_VERSION
	.align		4
        /*0024*/ 	.byte	0x03, 0x5f
        /*0026*/ 	.short	0x0101


	//----- nvinfo : EIATTR_VRC_CTA_INIT_COUNT
	.align		4
        /*0028*/ 	.byte	0x02, 0x4a
	.zero		1
	.zero		1


	//----- nvinfo : EIATTR_EXIT_INSTR_OFFSETS
	.align		4
        /*002c*/ 	.byte	0x04, 0x1c
        /*002e*/ 	.short	(.L_47 - .L_46)


	//   ....[0]....
.L_46:
        /*0030*/ 	.word	0x00000210


	//   ....[1]....
        /*0034*/ 	.word	0x00000290


	//----- nvinfo : EIATTR_CRS_STACK_SIZE
	.align		4
.L_47:
        /*0038*/ 	.byte	0x04, 0x1e
        /*003a*/ 	.short	(.L_49 - .L_48)
.L_48:
        /*003c*/ 	.word	0x00000000


	//----- nvinfo : EIATTR_CBANK_PARAM_SIZE
	.align		4
.L_49:
        /*0040*/ 	.byte	0x03, 0x19
        /*0042*/ 	.short	0x0008


	//----- nvinfo : EIATTR_PARAM_CBANK
	.align		4
        /*0044*/ 	.byte	0x04, 0x0a
        /*0046*/ 	.short	(.L_51 - .L_50)
	.align		4
.L_50:
        /*0048*/ 	.word	index@(.nv.constant0._Z4max1Pi)
        /*004c*/ 	.short	0x0380
        /*004e*/ 	.short	0x0008


	//----- nvinfo : EIATTR_SW_WAR
	.align		4
.L_51:
        /*0050*/ 	.byte	0x04, 0x36
        /*0052*/ 	.short	(.L_53 - .L_52)
.L_52:
        /*0054*/ 	.word	0x00000008
.L_53:


//--------------------- .nv.info._Z7zeroingPiS_i  --------------------------
	.section	.nv.info._Z7zeroingPiS_i,"",@"SHT_CUDA_INFO"
	.sectionflags	@""
	.align	4


	//----- nvinfo : EIATTR_CUDA_API_VERSION
	.align		4
        /*0000*/ 	.byte	0x04, 0x37
        /*0002*/ 	.short	(.L_55 - .L_54)
.L_54:
        /*0004*/ 	.word	0x00000082


	//----- nvinfo : EIATTR_KPARAM_INFO
	.align		4
.L_55:
        /*0008*/ 	.byte	0x04, 0x17
        /*000a*/ 	.short	(.L_57 - .L_56)
.L_56:
        /*000c*/ 	.word	0x00000000
        /*0010*/ 	.short	0x0002
        /*0012*/ 	.short	0x0010
        /*0014*/ 	.byte	0x00, 0xf0, 0x11, 0x00


	//----- nvinfo : EIATTR_KPARAM_INFO
	.align		4
.L_57:
        /*0018*/ 	.byte	0x04, 0x17
        /*001a*/ 	.short	(.L_59 - .L_58)
.L_58:
        /*001c*/ 	.word	0x00000000
        /*0020*/ 	.short	0x0001
        /*0022*/ 	.short	0x0008
        /*0024*/ 	.byte	0x00, 0xf5, 0x21, 0x00


	//----- nvinfo : EIATTR_KPARAM_INFO
	.align		4
.L_59:
        /*0028*/ 	.byte	0x04, 0x17
        /*002a*/ 	.short	(.L_61 - .L_60)
.L_60:
        /*002c*/ 	.word	0x00000000
        /*0030*/ 	.short	0x0000
        /*0032*/ 	.short	0x0000
        /*0034*/ 	.byte	0x00, 0xf5, 0x21, 0x00


	//----- nvinfo : EIATTR_SPARSE_MMA_MASK
	.align		4
.L_61:
        /*0038*/ 	.byte	0x03, 0x50
        /*003a*/ 	.short	0x0000


	//----- nvinfo : EIATTR_MAXREG_COUNT
	.align		4
        /*003c*/ 	.byte	0x03, 0x1b
        /*003e*/ 	.short	0x00ff


	//----- nvinfo : EIATTR_MERCURY_ISA_VERSION
	.align		4
        /*0040*/ 	.byte	0x03, 0x5f
        /*0042*/ 	.short	0x0101


	//----- nvinfo : EIATTR_VRC_CTA_INIT_COUNT
	.align		4
        /*0044*/ 	.byte	0x02, 0x4a
	.zero		1
	.zero		1


	//----- nvinfo : EIATTR_EXIT_INSTR_OFFSETS
	.align		4
        /*0048*/ 	.byte	0x04, 0x1c
        /*004a*/ 	.short	(.L_63 - .L_62)


	//   ....[0]....
.L_62:
        /*004c*/ 	.word	0x000000b0


	//   ....[1]....
        /*0050*/ 	.word	0x00000100


	//----- nvinfo : EIATTR_CBANK_PARAM_SIZE
	.align		4
.L_63:
        /*0054*/ 	.byte	0x03, 0x19
        /*0056*/ 	.short	0x0014


	//----- nvinfo : EIATTR_PARAM_CBANK
	.align		4
        /*0058*/ 	.byte	0x04, 0x0a
        /*005a*/ 	.short	(.L_65 - .L_64)
	.align		4
.L_64:
        /*005c*/ 	.word	index@(.nv.constant0._Z7zeroingPiS_i)
        /*0060*/ 	.short	0x0380
        /*0062*/ 	.short	0x0014


	//----- nvinfo : EIATTR_SW_WAR
	.align		4
.L_65:
        /*0064*/ 	.byte	0x04, 0x36
        /*0066*/ 	.short	(.L_67 - .L_66)
.L_66:
        /*0068*/ 	.word	0x00000008
.L_67:


//--------------------- .nv.info._Z10plusing2_wPiS_ --------------------------
	.section	.nv.info._Z10plusing2_wPiS_,"",@"SHT_CUDA_INFO"
	.sectionflags	@""
	.align	4


	//----- nvinfo : EIATTR_CUDA_API_VERSION
	.align		4
        /*0000*/ 	.byte	0x04, 0x37
        /*0002*/ 	.short	(.L_69 - .L_68)
.L_68:
        /*0004*/ 	.word	0x00000082


	//----- nvinfo : EIATTR_KPARAM_INFO
	.align		4
.L_69:
        /*0008*/ 	.byte	0x04, 0x17
        /*000a*/ 	.short	(.L_71 - .L_70)
.L_70:
        /*000c*/ 	.word	0x00000000
        /*0010*/ 	.short	0x0001
        /*0012*/ 	.short	0x0008
        /*0014*/ 	.byte	0x00, 0xf5, 0x21, 0x00


	//----- nvinfo : EIATTR_KPARAM_INFO
	.align		4
.L_71:
        /*0018*/ 	.byte	0x04, 0x17
        /*001a*/ 	.short	(.L_73 - .L_72)
.L_72:
        /*001c*/ 	.word	0x00000000
        /*0020*/ 	.short	0x0000
        /*0022*/ 	.short	0x0000
        /*0024*/ 	.byte	0x00, 0xf5, 0x21, 0x00


	//----- nvinfo : EIATTR_SPARSE_MMA_MASK
	.align		4
.L_73:
        /*0028*/ 	.byte	0x03, 0x50
        /*002a*/ 	.short	0x0000


	//----- nvinfo : EIATTR_MAXREG_COUNT
	.align		4
        /*002c*/ 	.byte	0x03, 0x1b
        /*002e*/ 	.short	0x00ff


	//----- nvinfo : EIATTR_NUM_BARRIERS
	.align		4
        /*0030*/ 	.byte	0x02, 0x4c
        /*0032*/ 	.byte	0x01
	.zero		1


	//----- nvinfo : EIATTR_MERCURY_ISA_VERSION
	.align		4
        /*0034*/ 	.byte	0x03, 0x5f
        /*0036*/ 	.short	0x0101


	//----- nvinfo : EIATTR_UNUSED_LOAD_BYTE_OFFSET
	.align		4
        /*0038*/ 	.byte	0x04, 0x44
        /*003a*/ 	.short	(.L_75 - .L_74)


	//   ....[0]....
.L_74:
        /*003c*/ 	.word	0x00000130
        /*0040*/ 	.word	0x00000fff


	//----- nvinfo : EIATTR_VRC_CTA_INIT_COUNT
	.align		4
.L_75:
        /*0044*/ 	.byte	0x02, 0x4a
	.zero		1
	.zero		1


	//----- nvinfo : EIATTR_EXIT_INSTR_OFFSETS
	.align		4
        /*0048*/ 	.byte	0x04, 0x1c
        /*004a*/ 	.short	(.L_77 - .L_76)


	//   ....[0]....
.L_76:
        /*004c*/ 	.word	0x000001d0


	//   ....[1]....
        /*0050*/ 	.word	0x00000220


	//----- nvinfo : EIATTR_CBANK_PARAM_SIZE
	.align		4
.L_77:
        /*0054*/ 	.byte	0x03, 0x19
        /*0056*/ 	.short	0x0010


	//----- nvinfo : EIATTR_PARAM_CBANK
	.align		4
        /*0058*/ 	.byte	0x04, 0x0a
        /*005a*/ 	.short	(.L_79 - .L_78)
	.align		4
.L_78:
        /*005c*/ 	.word	index@(.nv.constant0._Z10plusing2_wPiS_)
        /*0060*/ 	.short	0x0380
        /*0062*/ 	.short	0x0010


	//----- nvinfo : EIATTR_SW_WAR
	.align		4
.L_79:
        /*0064*/ 	.byte	0x04, 0x36
        /*0066*/ 	.short	(.L_81 - .L_80)
.L_80:
        /*0068*/ 	.word	0x00000008
.L_81:


//--------------------- .nv.info._Z7summingPiS_S_S_i --------------------------
	.section	.nv.info._Z7summingPiS_S_S_i,"",@"SHT_CUDA_INFO"
	.sectionflags	@""
	.align	4


	//----- nvinfo : EIATTR_CUDA_API_VERSION
	.align		4
        /*0000*/ 	.byte	0x04, 0x37
        /*0002*/ 	.short	(.L_83 - .L_82)
.L_82:
        /*0004*/ 	.word	0x00000082


	//----- nvinfo : EIATTR_KPARAM_INFO
	.align		4
.L_83:
        /*0008*/ 	.byte	0x04, 0x17
        /*000a*/ 	.short	(.L_85 - .L_84)
.L_84:
        /*000c*/ 	.word	0x00000000
        /*0010*/ 	.short	0x0004
        /*0012*/ 	.short	0x0020
        /*0014*/ 	.byte	0x00, 0xf0, 0x11, 0x00


	//----- nvinfo : EIATTR_KPARAM_INFO
	.align		4
.L_85:
        /*0018*/ 	.byte	0x04, 0x17
        /*001a*/ 	.short	(.L_87 - .L_86)
.L_86:
        /*001c*/ 	.word	0x00000000
        /*0020*/ 	.short	0x0003
        /*0022*/ 	.short	0x0018
        /*0024*/ 	.byte	0x00, 0xf5, 0x21, 0x00


	//----- nvinfo : EIATTR_KPARAM_INFO
	.align		4
.L_87:
        /*0028*/ 	.byte	0x04, 0x17
        /*002a*/ 	.short	(.L_89 - .L_88)
.L_88:
        /*002c*/ 	.word	0x00000000
        /*0030*/ 	.short	0x0002
        /*0032*/ 	.short	0x0010
        /*0034*/ 	.byte	0x00, 0xf5, 0x21, 0x00


	//----- nvinfo : EIATTR_KPARAM_INFO
	.align		4
.L_89:
        /*0038*/ 	.byte	0x04, 0x17
        /*003a*/ 	.short	(.L_91 - .L_90)
.L_90:
        /*003c*/ 	.word	0x00000000
        /*0040*/ 	.short	0x0001
        /*0042*/ 	.short	0x0008
        /*0044*/ 	.byte	0x00, 0xf5, 0x21, 0x00


	//----- nvinfo : EIATTR_KPARAM_INFO
	.align		4
.L_91:
        /*0048*/ 	.byte	0x04, 0x17
        /*004a*/ 	.short	(.L_93 - .L_92)
.L_92:
        /*004c*/ 	.word	0x00000000
        /*0050*/ 	.short	0x0000
        /*0052*/ 	.short	0x0000
        /*0054*/ 	.byte	0x00, 0xf5, 0x21, 0x00


	//----- nvinfo : EIATTR_SPARSE_MMA_MASK
	.align		4
.L_93:
        /*0058*/ 	.byte	0x03, 0x50
        /*005a*/ 	.short	0x0000


	//----- nvinfo : EIATTR_MAXREG_COUNT
	.align		4
        /*005c*/ 	.byte	0x03, 0x1b
        /*005e*/ 	.short	0x00ff


	//----- nvinfo : EIATTR_MERCURY_ISA_VERSION
	.align		4
        /*0060*/ 	.byte	0x03, 0x5f
        /*0062*/ 	.short	0x0101


	//----- nvinfo : EIATTR_VRC_CTA_INIT_COUNT
	.align		4
        /*0064*/ 	.byte	0x02, 0x4a
	.zero		1
	.zero		1


	//----- nvinfo : EIATTR_EXIT_INSTR_OFFSETS
	.align		4
        /*0068*/ 	.byte	0x04, 0x1c
        /*006a*/ 	.short	(.L_95 - .L_94)


	//   ....[0]....
.L_94:
        /*006c*/ 	.word	0x00000880


	//   ....[1]....
        /*0070*/ 	.word	0x000008b0


	//----- nvinfo : EIATTR_CBANK_PARAM_SIZE
	.align		4
.L_95:
        /*0074*/ 	.byte	0x03, 0x19
        /*0076*/ 	.short	0x0024


	//----- nvinfo : EIATTR_PARAM_CBANK
	.align		4
        /*0078*/ 	.byte	0x04, 0x0a
        /*007a*/ 	.short	(.L_97 - .L_96)
	.align		4
.L_96:
        /*007c*/ 	.word	index@(.nv.constant0._Z7summingPiS_S_S_i)
        /*0080*/ 	.short	0x0380
        /*0082*/ 	.short	0x0024


	//----- nvinfo : EIATTR_SW_WAR
	.align		4
.L_97:
        /*0084*/ 	.byte	0x04, 0x36
        /*0086*/ 	.short	(.L_99 - .L_98)
.L_98:
        /*0088*/ 	.word	0x00000008
.L_99:


//--------------------- .nv.info._Z9T_binary3PiS_ --------------------------
	.section	.nv.info._Z9T_binary3PiS_,"",@"SHT_CUDA_INFO"
	.sectionflags	@""
	.align	4


	//----- nvinfo : EIATTR_CUDA_API_VERSION
	.align		4
        /*0000*/ 	.byte	0x04, 0x37
        /*0002*/ 	.short	(.L_101 - .L_100)
.L_100:
        /*0004*/ 	.word	0x00000082


	//----- nvinfo : EIATTR_KPARAM_INFO
	.align		4
.L_101:
        /*0008*/ 	.byte	0x04, 0x17
        /*000a*/ 	.short	(.L_103 - .L_102)
.L_102:
        /*000c*/ 	.word	0x00000000
        /*0010*/ 	.short	0x0001
        /*0012*/ 	.short	0x0008
        /*0014*/ 	.byte	0x00, 0xf5, 0x21, 0x00


	//----- nvinfo : EIATTR_KPARAM_INFO
	.align		4
.L_103:
        /*0018*/ 	.byte	0x04, 0x17
        /*001a*/ 	.short	(.L_105 - .L_104)
.L_104:
        /*001c*/ 	.word	0x00000000
        /*0020*/ 	.short	0x0000
        /*0022*/ 	.short	0x0000
        /*0024*/ 	.byte	0x00, 0xf5, 0x21, 0x00


	//----- nvinfo : EIATTR_SPARSE_MMA_MASK
	.align		4
.L_105:
        /*0028*/ 	.byte	0x03, 0x50
        /*002a*/ 	.short	0x0000


	//----- nvinfo : EIATTR_MAXREG_COUNT
	.align		4
        /*002c*/ 	.byte	0x03, 0x1b
        /*002e*/ 	.short	0x00ff


	//----- nvinfo : EIATTR_MERCURY_ISA_VERSION
	.align		4
        /*0030*/ 	.byte	0x03, 0x5f
        /*0032*/ 	.short	0x0101


	//----- nvinfo : EIATTR_VRC_CTA_INIT_COUNT
	.align		4
        /*0034*/ 	.byte	0x02, 0x4a
	.zero		1
	.zero		1


	//----- nvinfo : EIATTR_EXIT_INSTR_OFFSETS
	.align		4
        /*0038*/ 	.byte	0x04, 0x1c
        /*003a*/ 	.short	(.L_107 - .L_106)


	//   ....[0]....
.L_106:
        /*003c*/ 	.word	0x000001f0


	//----- nvinfo : EIATTR_CBANK_PARAM_SIZE
	.align		4
.L_107:
        /*0040*/ 	.byte	0x03, 0x19
        /*0042*/ 	.short	0x0010


	//----- nvinfo : EIATTR_PARAM_CBANK
	.align		4
        /*0044*/ 	.byte	0x04, 0x0a
        /*0046*/ 	.short	(.L_109 - .L_108)
	.align		4
.L_108:
        /*0048*/ 	.word	index@(.nv.constant0._Z9T_binary3PiS_)
        /*004c*/ 	.short	0x0380
        /*004e*/ 	.short	0x0010


	//----- nvinfo : EIATTR_SW_WAR
	.align		4
.L_109:
        /*0050*/ 	.byte	0x04, 0x36
        /*0052*/ 	.short	(.L_111 - .L_110)
.L_110:
        /*0054*/ 	.word	0x00000008
.L_111:


//--------------------- .nv.info._Z7kermax2Pii    --------------------------
	.section	.nv.info._Z7kermax2Pii,"",@"SHT_CUDA_INFO"
	.sectionflags	@""
	.align	4


	//----- nvinfo : EIATTR_CUDA_API_VERSION
	.align		4
        /*0000*/ 	.byte	0x04, 0x37
        /*0002*/ 	.short	(.L_113 - .L_112)
.L_112:
        /*0004*/ 	.word	0x00000082


	//----- nvinfo : EIATTR_KPARAM_INFO
	.align		4
.L_113:
        /*0008*/ 	.byte	0x04, 0x17
        /*000a*/ 	.short	(.L_115 - .L_114)
.L_114:
        /*000c*/ 	.word	0x00000000
        /*0010*/ 	.short	0x0001
        /*0012*/ 	.short	0x0008
        /*0014*/ 	.byte	0x00, 0xf0, 0x11, 0x00


	//----- nvinfo : EIATTR_KPARAM_INFO
	.align		4
.L_115:
        /*0018*/ 	.byte	0x04, 0x17
        /*001a*/ 	.short	(.L_117 - .L_116)
.L_116:
        /*001c*/ 	.word	0x00000000
        /*0020*/ 	.short	0x0000
        /*0022*/ 	.short	0x0000
        /*0024*/ 	.byte	0x00, 0xf5, 0x21, 0x00


	//----- nvinfo : EIATTR_SPARSE_MMA_MASK
	.align		4
.L_117:
        /*0028*/ 	.byte	0x03, 0x50
        /*002a*/ 	.short	0x0000


	//----- nvinfo : EIATTR_MAXREG_COUNT
	.align		4
        /*002c*/ 	.byte	0x03, 0x1b
        /*002e*/ 	.short	0x00ff


	//----- nvinfo : EIATTR_MERCURY_ISA_VERSION
	.align		4
        /*0030*/ 	.byte	0x03, 0x5f
        /*0032*/ 	.short	0x0101


	//----- nvinfo : EIATTR_VRC_CTA_INIT_COUNT
	.align		4
        /*0034*/ 	.byte	0x02, 0x4a
	.zero		1
	.zero		1


	//----- nvinfo : EIATTR_EXIT_INSTR_OFFSETS
	.align		4
        /*0038*/ 	.byte	0x04, 0x1c
        /*003a*/ 	.short	(.L_119 - .L_118)


	//   ....[0]....
.L_118:
        /*003c*/ 	.word	0x00000060


	//   ....[1]....
        /*0040*/ 	.word	0x000000f0


	//   ....[2]....
        /*0044*/ 	.word	0x00000110


	//----- nvinfo : EIATTR_CBANK_PARAM_SIZE
	.align		4
.L_119:
        /*0048*/ 	.byte	0x03, 0x19
        /*004a*/ 	.short	0x000c


	//----- nvinfo : EIATTR_PARAM_CBANK
	.align		4
        /*004c*/ 	.byte	0x04, 0x0a
        /*004e*/ 	.short	(.L_121 - .L_120)
	.align		4
.L_120:
        /*0050*/ 	.word	index@(.nv.constant0._Z7kermax2Pii)
        /*0054*/ 	.short	0x0380
        /*0056*/ 	.short	0x000c


	//----- nvinfo : EIATTR_SW_WAR
	.align		4
.L_121:
        /*0058*/ 	.byte	0x04, 0x36
        /*005a*/ 	.short	(.L_123 - .L_122)
.L_122:
        /*005c*/ 	.word	0x00000008
.L_123:


//--------------------- .nv.info._Z4smthPiS_S_S_  --------------------------
	.section	.nv.info._Z4smthPiS_S_S_,"",@"SHT_CUDA_INFO"
	.sectionflags	@""
	.align	4


	//----- nvinfo : EIATTR_CUDA_API_VERSION
	.align		4
        /*0000*/ 	.byte	0x04, 0x37
        /*0002*/ 	.short	(.L_125 - .L_124)
.L_124:
        /*0004*/ 	.word	0x00000082


	//----- nvinfo : EIATTR_KPARAM_INFO
	.align		4
.L_125:
        /*0008*/ 	.byte	0x04, 0x17
        /*000a*/ 	.short	(.L_127 - .L_126)
.L_126:
        /*000c*/ 	.word	0x00000000
        /*0010*/ 	.short	0x0003
        /*0012*/ 	.short	0x0018
        /*0014*/ 	.byte	0x00, 0xf5, 0x21, 0x00


	//----- nvinfo : EIATTR_KPARAM_INFO
	.align		4
.L_127:
        /*0018*/ 	.byte	0x04, 0x17
        /*001a*/ 	.short	(.L_129 - .L_128)
.L_128:
        /*001c*/ 	.word	0x00000000
        /*0020*/ 	.short	0x0002
        /*0022*/ 	.short	0x0010
        /*0024*/ 	.byte	0x00, 0xf5, 0x21, 0x00


	//----- nvinfo : EIATTR_KPARAM_INFO
	.align		4
.L_129:
        /*0028*/ 	.byte	0x04, 0x17
        /*002a*/ 	.short	(.L_131 - .L_130)
.L_130:
        /*002c*/ 	.word	0x00000000
        /*0030*/ 	.short	0x0001
        /*0032*/ 	.short	0x0008
        /*0034*/ 	.byte	0x00, 0xf5, 0x21, 0x00


	//----- nvinfo : EIATTR_KPARAM_INFO
	.align		4
.L_131:
        /*0038*/ 	.byte	0x04, 0x17
        /*003a*/ 	.short	(.L_133 - .L_132)
.L_132:
        /*003c*/ 	.word	0x00000000
        /*0040*/ 	.short	0x0000
        /*0042*/ 	.short	0x0000
        /*0044*/ 	.byte	0x00, 0xf5, 0x21, 0x00


	//----- nvinfo : EIATTR_SPARSE_MMA_MASK
	.align		4
.L_133:
        /*0048*/ 	.byte	0x03, 0x50
        /*004a*/ 	.short	0x0000


	//----- nvinfo : EIATTR_MAXREG_COUNT
	.align		4
        /*004c*/ 	.byte	0x03, 0x1b
        /*004e*/ 	.short	0x00ff


	//----- nvinfo : EIATTR_MERCURY_ISA_VERSION
	.align		4
        /*0050*/ 	.byte	0x03, 0x5f
        /*0052*/ 	.short	0x0101


	//----- nvinfo : EIATTR_VRC_CTA_INIT_COUNT
	.align		4
        /*0054*/ 	.byte	0x02, 0x4a
	.zero		1
	.zero		1


	//----- nvinfo : EIATTR_EXIT_INSTR_OFFSETS
	.align		4
        /*0058*/ 	.byte	0x04, 0x1c
        /*005a*/ 	.short	(.L_135 - .L_134)


	//   ....[0]....
.L_134:
        /*005c*/ 	.word	0x00000160


	//----- nvinfo : EIATTR_CBANK_PARAM_SIZE
	.align		4
.L_135:
        /*0060*/ 	.byte	0x03, 0x19
        /*0062*/ 	.short	0x0020


	//----- nvinfo : EIATTR_PARAM_CBANK
	.align		4
        /*0064*/ 	.byte	0x04, 0x0a
        /*0066*/ 	.short	(.L_137 - .L_136)
	.align		4
.L_136:
        /*0068*/ 	.word	index@(.nv.constant0._Z4smthPiS_S_S_)
        /*006c*/ 	.short	0x0380
        /*006e*/ 	.short	0x0020


	//----- nvinfo : EIATTR_SW_WAR
	.align		4
.L_137:
        /*0070*/ 	.byte	0x04, 0x36
        /*0072*/ 	.short	(.L_139 - .L_138)
.L_138:
        /*0074*/ 	.word	0x00000008
.L_139:


//--------------------- .nv.callgraph             --------------------------
	.section	.nv.callgraph,"",@"SHT_CUDA_CALLGRAPH"
	.align	4
	.sectionentsize	8
	.align		4
        /*0000*/ 	.word	0x00000000
	.align		4
        /*0004*/ 	.word	0xffffffff
	.align		4
        /*0008*/ 	.word	0x00000000
	.align		4
        /*000c*/ 	.word	0xfffffffe
	.align		4
        /*0010*/ 	.word	0x00000000
	.align		4
        /*0014*/ 	.word	0xfffffffd
	.align		4
        /*0018*/ 	.word	0x00000000
	.align		4
        /*001c*/ 	.word	0xfffffffc


//--------------------- .text._Z4max1Pi           --------------------------
	.section	.text._Z4max1Pi,"ax",@progbits
	.align	128
        .global         _Z4max1Pi
        .type           _Z4max1Pi,@function
        .size           _Z4max1Pi,(.L_x_11 - _Z4max1Pi)
        .other          _Z4max1Pi,@"STO_CUDA_ENTRY STV_DEFAULT"
_Z4max1Pi:
.text._Z4max1Pi:
[----:B------:R-:W-:Y:S01]  /*0000*/  LDC R1, c[0x0][0x37c] ;  /* 0x0000df00ff017b82 */ /* 0x000fe20000000800 */
[----:B------:R-:W0:Y:S07]  /*0010*/  S2R R7, SR_TID.X ;  /* 0x0000000000077919 */ /* 0x000e2e0000002100 */
[----:B------:R-:W1:Y:S01]  /*0020*/  LDC.64 R2, c[0x0][0x380] ;  /* 0x0000e000ff027b82 */ /* 0x000e620000000a00 */
[----:B------:R-:W0:Y:S01]  /*0030*/  LDCU UR8, c[0x0][0x360] ;  /* 0x00006c00ff0877ac */ /* 0x000e220008000800 */
[----:B------:R-:W0:Y:S01]  /*0040*/  S2R R4, SR_CTAID.X ;  /* 0x0000000000047919 */ /* 0x000e220000002500 */
[----:B------:R-:W2:Y:S01]  /*0050*/  LDCU.64 UR6, c[0x0][0x358] ;  /* 0x00006b00ff0677ac */ /* 0x000ea20008000a00 */
[----:B0-----:R-:W-:-:S04]  /*0060*/  IMAD R5, R4, UR8, R7 ;  /* 0x0000000804057c24 */ /* 0x001fc8000f8e0207 */
[----:B-1----:R-:W-:-:S06]  /*0070*/  IMAD.WIDE.U32 R2, R5, 0x4, R2 ;  /* 0x0000000405027825 */ /* 0x002fcc00078e0002 */
[----:B--2---:R-:W2:Y:S01]  /*0080*/  LDG.E R2, desc[UR6][R2.64] ;  /* 0x0000000602027981 */ /* 0x004ea2000c1e1900 */
[----:B------:R-:W0:Y:S01]  /*0090*/  S2UR UR5, SR_CgaCtaId ;  /* 0x00000000000579c3 */ /* 0x000e220000008800 */
[----:B------:R-:W-:Y:S01]  /*00a0*/  UMOV UR4, 0x400 ;  /* 0x0000040000047882 */ /* 0x000fe20000000000 */
[----:B------:R-:W-:Y:S02]  /*00b0*/  UISETP.GE.U32.AND UP0, UPT, UR8, 0x2, UPT ;  /* 0x000000020800788c */ /* 0x000fe4000bf06070 */
[----:B0-----:R-:W-:-:S06]  /*00c0*/  ULEA UR4, UR5, UR4, 0x18 ;  /* 0x0000000405047291 */ /* 0x001fcc000f8ec0ff */
[----:B------:R-:W-:-:S05]  /*00d0*/  LEA R5, R7, UR4, 0x2 ;  /* 0x0000000407057c11 */ /* 0x000fca000f8e10ff */
[----:B--2---:R0:W-:Y:S01]  /*00e0*/  STS [R5], R2 ;  /* 0x0000000205007388 */ /* 0x0041e20000000800 */
[----:B------:R-:W-:Y:S06]  /*00f0*/  BAR.SYNC.DEFER_BLOCKING 0x0 ;  /* 0x0000000000007b1d */ /* 0x000fec0000010000 */
[----:B------:R-:W-:Y:S05]  /*0100*/  BRA.U !UP0, `(.L_x_0) ;  /* 0x00000001083c7547 */ /* 0x000fea000b800000 */
[----:B------:R-:W-:-:S07]  /*0110*/  IMAD.U32 R0, RZ, RZ, UR8 ;  /* 0x00000008ff007e24 */ /* 0x000fce000f8e00ff */
.L_x_3:
[--C-:B------:R-:W-:Y:S01]  /*0120*/  IMAD.MOV.U32 R6, RZ, RZ, R0.reuse ;  /* 0x000000ffff067224 */ /* 0x100fe200078e0000 */
[----:B------:R-:W-:Y:S01]  /*0130*/  SHF.R.U32.HI R0, RZ, 0x1, R0 ;  /* 0x00000001ff007819 */ /* 0x000fe20000011600 */
[----:B------:R-:W-:Y:S03]  /*0140*/  BSSY.RECONVERGENT B0, `(.L_x_1) ;  /* 0x0000008000007945 */ /* 0x000fe60003800200 */
[----:B------:R-:W-:-:S13]  /*0150*/  ISETP.GE.U32.AND P0, PT, R7, R0, PT ;  /* 0x000000000700720c */ /* 0x000fda0003f06070 */
[----:B-1----:R-:W-:Y:S05]  /*0160*/  @P0 BRA `(.L_x_2) ;  /* 0x0000000000140947 */ /* 0x002fea0003800000 */
[----:B------:R-:W-:Y:S01]  /*0170*/  IMAD R3, R0, 0x4, R5 ;  /* 0x0000000400037824 */ /* 0x000fe200078e0205 */
[----:B0-----:R-:W-:Y:S05]  /*0180*/  LDS R2, [R5] ;  /* 0x0000000005027984 */ /* 0x001fea0000000800 */
[----:B------:R-:W0:Y:S02]  /*0190*/  LDS R3, [R3] ;  /* 0x0000000003037984 */ /* 0x000e240000000800 */
[----:B0-----:R-:W-:-:S13]  /*01a0*/  ISETP.GE.AND P0, PT, R2, R3, PT ;  /* 0x000000030200720c */ /* 0x001fda0003f06270 */
[----:B------:R1:W-:Y:S02]  /*01b0*/  @!P0 STS [R5], R3 ;  /* 0x0000000305008388 */ /* 0x0003e40000000800 */
.L_x_2:
[----:B------:R-:W-:Y:S05]  /*01c0*/  BSYNC.RECONVERGENT B0 ;  /* 0x0000000000007941 */ /* 0x000fea0003800200 */
.L_x_1:
[----:B------:R-:W-:Y:S01]  /*01d0*/  BAR.SYNC.DEFER_BLOCKING 0x0 ;  /* 0x0000000000007b1d */ /* 0x000fe20000010000 */
[----:B------:R-:W-:-:S13]  /*01e0*/  ISETP.GT.U32.AND P0, PT, R6, 0x3, PT ;  /* 0x000000030600780c */ /* 0x000fda0003f04070 */
[----:B------:R-:W-:Y:S05]  /*01f0*/  @P0 BRA `(.L_x_3) ;  /* 0xfffffffc00c80947 */ /* 0x000fea000383ffff */
.L_x_0:
[----:B------:R-:W-:-:S13]  /*0200*/  ISETP.NE.AND P0, PT, R7, RZ, PT ;  /* 0x000000ff0700720c */ /* 0x000fda0003f05270 */
[----:B------:R-:W-:Y:S05]  /*0210*/  @P0 EXIT ;  /* 0x000000000000094d */ /* 0x000fea0003800000 */
[----:B------:R-:W2:Y:S01]  /*0220*/  S2UR UR5, SR_CgaCtaId ;  /* 0x00000000000579c3 */ /* 0x000ea20000008800 */
[----:B------:R-:W-:-:S07]  /*0230*/  UMOV UR4, 0x400 ;  /* 0x0000040000047882 */ /* 0x000fce0000000000 */
[----:B01----:R-:W0:Y:S01]  /*0240*/  LDC.64 R2, c[0x0][0x380] ;  /* 0x0000e000ff027b82 */ /* 0x003e220000000a00 */
[----:B--2---:R-:W-:Y:S01]  /*0250*/  ULEA UR4, UR5, UR4, 0x18 ;  /* 0x0000000405047291 */ /* 0x004fe2000f8ec0ff */
[----:B0-----:R-:W-:-:S08]  /*0260*/  IMAD.WIDE.U32 R2, R4, 0x4, R2 ;  /* 0x0000000404027825 */ /* 0x001fd000078e0002 */
[----:B------:R-:W0:Y:S04]  /*0270*/  LDS R5, [UR4] ;  /* 0x00000004ff057984 */ /* 0x000e280008000800 */
[----:B0-----:R-:W-:Y:S01]  /*0280*/  STG.E desc[UR6][R2.64], R5 ;  /* 0x0000000502007986 */ /* 0x001fe2000c101906 */
[----:B------:R-:W-:Y:S05]  /*0290*/  EXIT ;  /* 0x000000000000794d */ /* 0x000fea0003800000 */
.L_x_4:
[----:B------:R-:W-:-:S00]  /*02a0*/  BRA `(.L_x_4) ;  /* 0xfffffffc00fc7947 */ /* 0x000fc0000383ffff */
[----:B------:R-:W-:-:S00]  /*02b0*/  NOP ;  /* 0x0000000000007918 */ /* 0x000fc00000000000 */
        /* <DEDUP_REMOVED lines=12> */
.L_x_11:


//--------------------- .text._Z7zeroingPiS_i     --------------------------
	.section	.text._Z7zeroingPiS_i,"ax",@progbits
	.align	128
        .global         _Z7zeroingPiS_i
        .type           _Z7zeroingPiS_i,@function
        .size           _Z7zeroingPiS_i,(.L_x_12 - _Z7zeroingPiS_i)
        .other          _Z7zeroingPiS_i,@"STO_CUDA_ENTRY STV_DEFAULT"
_Z7zeroingPiS_i:
.text._Z7zeroingPiS_i:
[----:B------:R-:W-:Y:S01]  /*0000*/  LDC R1, c[0x0][0x37c] ;  /* 0x0000df00ff017b82 */ /* 0x000fe20000000800 */
[----:B------:R-:W0:Y:S07]  /*0010*/  S2R R0, SR_TID.X ;  /* 0x0000000000007919 */ /* 0x000e2e0000002100 */
[----:B------:R-:W0:Y:S01]  /*0020*/  S2UR UR6, SR_CTAID.X ;  /* 0x00000000000679c3 */ /* 0x000e220000002500 */
[----:B------:R-:W1:Y:S07]  /*0030*/  LDCU.64 UR4, c[0x0][0x358] ;  /* 0x00006b00ff0477ac */ /* 0x000e6e0008000a00 */
[----:B------:R-:W0:Y:S08]  /*0040*/  LDC R7, c[0x0][0x360] ;  /* 0x0000d800ff077b82 */ /* 0x000e300000000800 */
[----:B------:R-:W2:Y:S01]  /*0050*/  LDC.64 R2, c[0x0][0x380] ;  /* 0x0000e000ff027b82 */ /* 0x000ea20000000a00 */
[----:B0-----:R-:W-:Y:S01]  /*0060*/  IMAD R7, R7, UR6, R0 ;  /* 0x0000000607077c24 */ /* 0x001fe2000f8e0200 */
[----:B------:R-:W0:Y:S03]  /*0070*/  LDCU UR6, c[0x0][0x390] ;  /* 0x00007200ff0677ac */ /* 0x000e260008000800 */
[----:B--2---:R-:W-:-:S05]  /*0080*/  IMAD.WIDE R2, R7, 0x4, R2 ;  /* 0x0000000407027825 */ /* 0x004fca00078e0202 */
[----:B-1----:R-:W0:Y:S02]  /*0090*/  LDG.E R0, desc[UR4][R2.64] ;  /* 0x0000000402007981 */ /* 0x002e24000c1e1900 */
[----:B0-----:R-:W-:-:S13]  /*00a0*/  ISETP.GT.AND P0, PT, R0, UR6, PT ;  /* 0x0000000600007c0c */ /* 0x001fda000bf04270 */
[----:B------:R-:W-:Y:S05]  /*00b0*/  @!P0 EXIT ;  /* 0x000000000000894d */ /* 0x000fea0003800000 */
[----:B------:R-:W0:Y:S02]  /*00c0*/  LDC.64 R4, c[0x0][0x388] ;  /* 0x0000e200ff047b82 */ /* 0x000e240000000a00 */
[----:B0-----:R-:W-:-:S05]  /*00d0*/  IMAD.WIDE R4, R7, 0x4, R4 ;  /* 0x0000000407047825 */ /* 0x001fca00078e0204 */
[----:B------:R-:W-:Y:S04]  /*00e0*/  STG.E desc[UR4][R4.64], RZ ;  /* 0x000000ff04007986 */ /* 0x000fe8000c101904 */
[----:B------:R-:W-:Y:S01]  /*00f0*/  STG.E desc[UR4][R2.64], RZ ;  /* 0x000000ff02007986 */ /* 0x000fe2000c101904 */
[----:B------:R-:W-:Y:S05]  /*0100*/  EXIT ;  /* 0x000000000000794d */ /* 0x000fea0003800000 */
.L_x_5:
        /* <DEDUP_REMOVED lines=15> */
.L_x_12:


//--------------------- .text._Z10plusing2_wPiS_  --------------------------
	.section	.text._Z10plusing2_wPiS_,"ax",@progbits
	.align	128
        .global         _Z10plusing2_wPiS_
        .type           _Z10plusing2_wPiS_,@function
        .size           _Z10plusing2_wPiS_,(.L_x_13 - _Z10plusing2_wPiS_)
        .other          _Z10plusing2_wPiS_,@"STO_CUDA_ENTRY STV_DEFAULT"
_Z10plusing2_wPiS_:
.text._Z10plusing2_wPiS_:
        /* <DEDUP_REMOVED lines=11> */
[----:B------:R-:W-:Y:S01]  /*00b0*/  ISETP.NE.AND P0, PT, R3, RZ, PT ;  /* 0x000000ff0300720c */ /* 0x000fe20003f05270 */
[----:B0-----:R-:W-:-:S06]  /*00c0*/  ULEA UR4, UR5, UR4, 0x18 ;  /* 0x0000000405047291 */ /* 0x001fcc000f8ec0ff */
[----:B------:R-:W-:-:S05]  /*00d0*/  LEA R23, R3, UR4, 0x2 ;  /* 0x0000000403177c11 */ /* 0x000fca000f8e10ff */
[----:B--2---:R-:W-:Y:S01]  /*00e0*/  STS [R23], R20 ;  /* 0x0000001417007388 */ /* 0x004fe20000000800 */
[----:B------:R-:W-:Y:S06]  /*00f0*/  BAR.SYNC.DEFER_BLOCKING 0x0 ;  /* 0x0000000000007b1d */ /* 0x000fec0000010000 */
[----:B------:R-:W0:Y:S04]  /*0100*/  LDS.128 R16, [UR4] ;  /* 0x00000004ff107984 */ /* 0x000e280008000c00 */
[----:B------:R-:W1:Y:S04]  /*0110*/  LDS.128 R12, [UR4+0x10] ;  /* 0x00001004ff0c7984 */ /* 0x000e680008000c00 */
[----:B------:R-:W2:Y:S04]  /*0120*/  LDS.128 R8, [UR4+0x20] ;  /* 0x00002004ff087984 */ /* 0x000ea80008000c00 */
[----:B------:R-:W3:Y:S01]  /*0130*/  LDS.128 R4, [UR4+0x30] ;  /* 0x00003004ff047984 */ /* 0x000ee20008000c00 */
[----:B0-----:R-:W-:-:S04]  /*0140*/  IADD3 R16, PT, PT, R18, R16, R17 ;  /* 0x0000001012107210 */ /* 0x001fc80007ffe011 */
[----:B-1----:R-:W-:-:S04]  /*0150*/  IADD3 R12, PT, PT, R12, R19, R16 ;  /* 0x000000130c0c7210 */ /* 0x002fc80007ffe010 */
[----:B------:R-:W-:-:S04]  /*0160*/  IADD3 R12, PT, PT, R14, R13, R12 ;  /* 0x0000000d0e0c7210 */ /* 0x000fc80007ffe00c */
[----:B--2---:R-:W-:-:S04]  /*0170*/  IADD3 R8, PT, PT, R8, R15, R12 ;  /* 0x0000000f08087210 */ /* 0x004fc80007ffe00c */
[----:B------:R-:W-:-:S04]  /*0180*/  IADD3 R8, PT, PT, R10, R9, R8 ;  /* 0x000000090a087210 */ /* 0x000fc80007ffe008 */
[----:B---3--:R-:W-:-:S04]  /*0190*/  IADD3 R4, PT, PT, R4, R11, R8 ;  /* 0x0000000b04047210 */ /* 0x008fc80007ffe008 */
[----:B------:R-:W-:-:S05]  /*01a0*/  IADD3 R4, PT, PT, R6, R5, R4 ;  /* 0x0000000506047210 */ /* 0x000fca0007ffe004 */
[----:B------:R0:W-:Y:S01]  /*01b0*/  STS [UR4], R4 ;  /* 0x00000004ff007988 */ /* 0x0001e20008000804 */
[----:B------:R-:W-:Y:S06]  /*01c0*/  BAR.SYNC.DEFER_BLOCKING 0x0 ;  /* 0x0000000000007b1d */ /* 0x000fec0000010000 */
[----:B------:R-:W-:Y:S05]  /*01d0*/  @P0 EXIT ;  /* 0x000000000000094d */ /* 0x000fea0003800000 */
[----:B------:R-:W1:Y:S01]  /*01e0*/  LDS R5, [UR4] ;  /* 0x00000004ff057984 */ /* 0x000e620008000800 */
[----:B------:R-:W2:Y:S02]  /*01f0*/  LDC.64 R2, c[0x0][0x388] ;  /* 0x0000e200ff027b82 */ /* 0x000ea40000000a00 */
[----:B--2---:R-:W-:-:S05]  /*0200*/  IMAD.WIDE.U32 R2, R0, 0x4, R2 ;  /* 0x0000000400027825 */ /* 0x004fca00078e0002 */
[----:B-1----:R-:W-:Y:S01]  /*0210*/  STG.E desc[UR6][R2.64], R5 ;  /* 0x0000000502007986 */ /* 0x002fe2000c101906 */
[----:B------:R-:W-:Y:S05]  /*0220*/  EXIT ;  /* 0x000000000000794d */ /* 0x000fea0003800000 */
.L_x_6:
        /* <DEDUP_REMOVED lines=13> */
.L_x_13:


//--------------------- .text._Z7summingPiS_S_S_i --------------------------
	.section	.text._Z7summingPiS_S_S_i,"ax",@progbits
	.align	128
        .global         _Z7summingPiS_S_S_i
        .type           _Z7summingPiS_S_S_i,@function
        .size           _Z7summingPiS_S_S_i,(.L_x_14 - _Z7summingPiS_S_S_i)
        .other          _Z7summingPiS_S_S_i,@"STO_CUDA_ENTRY STV_DEFAULT"
_Z7summingPiS_S_S_i:
.text._Z7summingPiS_S_S_i:
[----:B------:R-:W-:Y:S01]  /*0000*/  LDC R1, c[0x0][0x37c] ;  /* 0x0000df00ff017b82 */ /* 0x000fe20000000800 */
[----:B------:R-:W0:Y:S07]  /*0010*/  S2R R15, SR_CTAID.X ;  /* 0x00000000000f7919 */ /* 0x000e2e0000002500 */
[----:B------:R-:W0:Y:S01]  /*0020*/  LDC R0, c[0x0][0x360] ;  /* 0x0000d800ff007b82 */ /* 0x000e220000000800 */
[----:B------:R-:W1:Y:S01]  /*0030*/  LDCU.64 UR4, c[0x0][0x358] ;  /* 0x00006b00ff0477ac */ /* 0x000e620008000a00 */
[----:B------:R-:W2:Y:S06]  /*0040*/  LDCU UR6, c[0x0][0x3a0] ;  /* 0x00007400ff0677ac */ /* 0x000eac0008000800 */
[----:B------:R-:W3:Y:S08]  /*0050*/  LDC.64 R2, c[0x0][0x388] ;  /* 0x0000e200ff027b82 */ /* 0x000ef00000000a00 */
[----:B------:R-:W4:Y:S08]  /*0060*/  LDC.64 R4, c[0x0][0x398] ;  /* 0x0000e600ff047b82 */ /* 0x000f300000000a00 */
[----:B------:R-:W5:Y:S01]  /*0070*/  LDC.64 R6, c[0x0][0x390] ;  /* 0x0000e400ff067b82 */ /* 0x000f620000000a00 */
[----:B0-----:R-:W-:-:S07]  /*0080*/  IMAD R11, R15, R0, RZ ;  /* 0x000000000f0b7224 */ /* 0x001fce00078e02ff */
[----:B------:R-:W0:Y:S01]  /*0090*/  LDC.64 R8, c[0x0][0x380] ;  /* 0x0000e000ff087b82 */ /* 0x000e220000000a00 */
[----:B---3--:R-:W-:-:S05]  /*00a0*/  IMAD.WIDE.U32 R2, R15, 0x4, R2 ;  /* 0x000000040f027825 */ /* 0x008fca00078e0002 */
[----:B-1----:R-:W3:Y:S01]  /*00b0*/  LDG.E R13, desc[UR4][R2.64] ;  /* 0x00000004020d7981 */ /* 0x002ee2000c1e1900 */
[----:B----4-:R-:W-:-:S05]  /*00c0*/  IMAD.WIDE R4, R11, 0x4, R4 ;  /* 0x000000040b047825 */ /* 0x010fca00078e0204 */
[----:B------:R-:W3:Y:S01]  /*00d0*/  LDG.E R0, desc[UR4][R4.64] ;  /* 0x0000000404007981 */ /* 0x000ee2000c1e1900 */
[----:B-----5:R-:W-:-:S04]  /*00e0*/  IMAD.WIDE.U32 R6, R15, 0x4, R6 ;  /* 0x000000040f067825 */ /* 0x020fc800078e0006 */
[----:B0-----:R-:W-:Y:S01]  /*00f0*/  IMAD.WIDE R8, R11, 0x4, R8 ;  /* 0x000000040b087825 */ /* 0x001fe200078e0208 */
[----:B---3--:R-:W-:-:S05]  /*0100*/  IADD3 R13, PT, PT, R0, R13, RZ ;  /* 0x0000000d000d7210 */ /* 0x008fca0007ffe0ff */
[----:B------:R0:W-:Y:S04]  /*0110*/  STG.E desc[UR4][R2.64], R13 ;  /* 0x0000000d02007986 */ /* 0x0001e8000c101904 */
[----:B------:R-:W3:Y:S04]  /*0120*/  LDG.E R11, desc[UR4][R6.64] ;  /* 0x00000004060b7981 */ /* 0x000ee8000c1e1900 */
[----:B------:R-:W3:Y:S02]  /*0130*/  LDG.E R0, desc[UR4][R8.64] ;  /* 0x0000000408007981 */ /* 0x000ee4000c1e1900 */
[----:B---3--:R-:W-:-:S05]  /*0140*/  IMAD.IADD R11, R0, 0x1, R11 ;  /* 0x00000001000b7824 */ /* 0x008fca00078e020b */
[----:B------:R1:W-:Y:S04]  /*0150*/  STG.E desc[UR4][R6.64], R11 ;  /* 0x0000000b06007986 */ /* 0x0003e8000c101904 */
[----:B------:R-:W3:Y:S04]  /*0160*/  LDG.E R0, desc[UR4][R4.64+0x4] ;  /* 0x0000040404007981 */ /* 0x000ee8000c1e1900 */
[----:B------:R-:W3:Y:S02]  /*0170*/  LDG.E R15, desc[UR4][R2.64] ;  /* 0x00000004020f7981 */ /* 0x000ee4000c1e1900 */
[----:B---3--:R-:W-:-:S05]  /*0180*/  IADD3 R15, PT, PT, R0, R15, RZ ;  /* 0x0000000f000f7210 */ /* 0x008fca0007ffe0ff */
[----:B------:R3:W-:Y:S04]  /*0190*/  STG.E desc[UR4][R2.64], R15 ;  /* 0x0000000f02007986 */ /* 0x0007e8000c101904 */
[----:B------:R-:W4:Y:S04]  /*01a0*/  LDG.E R0, desc[UR4][R8.64+0x4] ;  /* 0x0000040408007981 */ /* 0x000f28000c1e1900 */
[----:B------:R-:W4:Y:S02]  /*01b0*/  LDG.E R17, desc[UR4][R6.64] ;  /* 0x0000000406117981 */ /* 0x000f24000c1e1900 */
[----:B----4-:R-:W-:-:S05]  /*01c0*/  IMAD.IADD R17, R0, 0x1, R17 ;  /* 0x0000000100117824 */ /* 0x010fca00078e0211 */
[----:B------:R4:W-:Y:S04]  /*01d0*/  STG.E desc[UR4][R6.64], R17 ;  /* 0x0000001106007986 */ /* 0x0009e8000c101904 */
[----:B------:R-:W5:Y:S04]  /*01e0*/  LDG.E R0, desc[UR4][R4.64+0x8] ;  /* 0x0000080404007981 */ /* 0x000f68000c1e1900 */
[----:B0-----:R-:W5:Y:S02]  /*01f0*/  LDG.E R13, desc[UR4][R2.64] ;  /* 0x00000004020d7981 */ /* 0x001f64000c1e1900 */
[----:B-----5:R-:W-:-:S05]  /*0200*/  IADD3 R13, PT, PT, R0, R13, RZ ;  /* 0x0000000d000d7210 */ /* 0x020fca0007ffe0ff */
[----:B------:R0:W-:Y:S04]  /*0210*/  STG.E desc[UR4][R2.64], R13 ;  /* 0x0000000d02007986 */ /* 0x0001e8000c101904 */
[----:B------:R-:W5:Y:S04]  /*0220*/  LDG.E R0, desc[UR4][R8.64+0x8] ;  /* 0x0000080408007981 */ /* 0x000f68000c1e1900 */
[----:B-1----:R-:W5:Y:S02]  /*0230*/  LDG.E R11, desc[UR4][R6.64] ;  /* 0x00000004060b7981 */ /* 0x002f64000c1e1900 */
[----:B-----5:R-:W-:-:S05]  /*0240*/  IMAD.IADD R11, R0, 0x1, R11 ;  /* 0x00000001000b7824 */ /* 0x020fca00078e020b */
[----:B------:R1:W-:Y:S04]  /*0250*/  STG.E desc[UR4][R6.64], R11 ;  /* 0x0000000b06007986 */ /* 0x0003e8000c101904 */
[----:B------:R-:W5:Y:S04]  /*0260*/  LDG.E R0, desc[UR4][R4.64+0xc] ;  /* 0x00000c0404007981 */ /* 0x000f68000c1e1900 */
[----:B---3--:R-:W5:Y:S02]  /*0270*/  LDG.E R15, desc[UR4][R2.64] ;  /* 0x00000004020f7981 */ /* 0x008f64000c1e1900 */
[----:B-----5:R-:W-:-:S05]  /*0280*/  IADD3 R15, PT, PT, R0, R15, RZ ;  /* 0x0000000f000f7210 */ /* 0x020fca0007ffe0ff */
[----:B------:R3:W-:Y:S04]  /*0290*/  STG.E desc[UR4][R2.64], R15 ;  /* 0x0000000f02007986 */ /* 0x0007e8000c101904 */
[----:B------:R-:W5:Y:S04]  /*02a0*/  LDG.E R0, desc[UR4][R8.64+0xc] ;  /* 0x00000c0408007981 */ /* 0x000f68000c1e1900 */
[----:B----4-:R-:W5:Y:S02]  /*02b0*/  LDG.E R17, desc[UR4][R6.64] ;  /* 0x0000000406117981 */ /* 0x010f64000c1e1900 */
[----:B-----5:R-:W-:-:S05]  /*02c0*/  IMAD.IADD R17, R0, 0x1, R17 ;  /* 0x0000000100117824 */ /* 0x020fca00078e0211 */
        /* <DEDUP_REMOVED lines=63> */
[----:B-----5:R-:W-:-:S05]  /*06c0*/  IADD3 R17, PT, PT, R0, R17, RZ ;  /* 0x0000001100117210 */ /* 0x020fca0007ffe0ff */
[----:B------:R4:W-:Y:S04]  /*06d0*/  STG.E desc[UR4][R6.64], R17 ;  /* 0x0000001106007986 */ /* 0x0009e8000c101904 */
[----:B------:R-:W5:Y:S04]  /*06e0*/  LDG.E R0, desc[UR4][R4.64+0x30] ;  /* 0x0000300404007981 */ /* 0x000f68000c1e1900 */
[----:B0-----:R-:W5:Y:S02]  /*06f0*/  LDG.E R13, desc[UR4][R2.64] ;  /* 0x00000004020d7981 */ /* 0x001f64000c1e1900 */
[----:B-----5:R-:W-:-:S05]  /*0700*/  IMAD.IADD R13, R0, 0x1, R13 ;  /* 0x00000001000d7824 */ /* 0x020fca00078e020d */
[----:B------:R0:W-:Y:S04]  /*0710*/  STG.E desc[UR4][R2.64], R13 ;  /* 0x0000000d02007986 */ /* 0x0001e8000c101904 */
[----:B------:R-:W5:Y:S04]  /*0720*/  LDG.E R0, desc[UR4][R8.64+0x30] ;  /* 0x0000300408007981 */ /* 0x000f68000c1e1900 */
[----:B-1----:R-:W5:Y:S02]  /*0730*/  LDG.E R11, desc[UR4][R6.64] ;  /* 0x00000004060b7981 */ /* 0x002f64000c1e1900 */
[----:B-----5:R-:W-:-:S05]  /*0740*/  IADD3 R11, PT, PT, R0, R11, RZ ;  /* 0x0000000b000b7210 */ /* 0x020fca0007ffe0ff */
        /* <DEDUP_REMOVED lines=9> */
[----:B------:R-:W4:Y:S04]  /*07e0*/  LDG.E R0, desc[UR4][R4.64+0x38] ;  /* 0x0000380404007981 */ /* 0x000f28000c1e1900 */
[----:B0-----:R-:W4:Y:S02]  /*07f0*/  LDG.E R13, desc[UR4][R2.64] ;  /* 0x00000004020d7981 */ /* 0x001f24000c1e1900 */
[----:B----4-:R-:W-:-:S05]  /*0800*/  IADD3 R13, PT, PT, R0, R13, RZ ;  /* 0x0000000d000d7210 */ /* 0x010fca0007ffe0ff */
[----:B------:R3:W-:Y:S04]  /*0810*/  STG.E desc[UR4][R2.64], R13 ;  /* 0x0000000d02007986 */ /* 0x0007e8000c101904 */
[----:B------:R-:W4:Y:S04]  /*0820*/  LDG.E R0, desc[UR4][R8.64+0x38] ;  /* 0x0000380408007981 */ /* 0x000f28000c1e1900 */
[----:B-1----:R-:W4:Y:S02]  /*0830*/  LDG.E R11, desc[UR4][R6.64] ;  /* 0x00000004060b7981 */ /* 0x002f24000c1e1900 */
[----:B----4-:R-:W-:-:S05]  /*0840*/  IADD3 R11, PT, PT, R0, R11, RZ ;  /* 0x0000000b000b7210 */ /* 0x010fca0007ffe0ff */
[----:B------:R3:W-:Y:S04]  /*0850*/  STG.E desc[UR4][R6.64], R11 ;  /* 0x0000000b06007986 */ /* 0x0007e8000c101904 */
[----:B------:R-:W2:Y:S02]  /*0860*/  LDG.E R0, desc[UR4][R2.64] ;  /* 0x0000000402007981 */ /* 0x000ea4000c1e1900 */
[----:B--2---:R-:W-:-:S13]  /*0870*/  ISETP.GT.AND P0, PT, R0, UR6, PT ;  /* 0x0000000600007c0c */ /* 0x004fda000bf04270 */
[----:B---3--:R-:W-:Y:S05]  /*0880*/  @!P0 EXIT ;  /* 0x000000000000894d */ /* 0x008fea0003800000 */
[----:B------:R-:W-:Y:S04]  /*0890*/  STG.E desc[UR4][R6.64], RZ ;  /* 0x000000ff06007986 */ /* 0x000fe8000c101904 */
[----:B------:R-:W-:Y:S01]  /*08a0*/  STG.E desc[UR4][R2.64], RZ ;  /* 0x000000ff02007986 */ /* 0x000fe2000c101904 */
[----:B------:R-:W-:Y:S05]  /*08b0*/  EXIT ;  /* 0x000000000000794d */ /* 0x000fea0003800000 */
.L_x_7:
        /* <DEDUP_REMOVED lines=12> */
.L_x_14:


//--------------------- .text._Z9T_binary3PiS_    --------------------------
	.section	.text._Z9T_binary3PiS_,"ax",@progbits
	.align	128
        .global         _Z9T_binary3PiS_
        .type           _Z9T_binary3PiS_,@function
        .size           _Z9T_binary3PiS_,(.L_x_15 - _Z9T_binary3PiS_)
        .other          _Z9T_binary3PiS_,@"STO_CUDA_ENTRY STV_DEFAULT"
_Z9T_binary3PiS_:
.text._Z9T_binary3PiS_:
[----:B------:R-:W-:Y:S01]  /*0000*/  LDC R1, c[0x0][0x37c] ;  /* 0x0000df00ff017b82 */ /* 0x000fe20000000800 */
[----:B------:R-:W0:Y:S07]  /*0010*/  S2R R9, SR_TID.X ;  /* 0x0000000000097919 */ /* 0x000e2e0000002100 */
[----:B------:R-:W0:Y:S01]  /*0020*/  LDC.64 R2, c[0x0][0x388] ;  /* 0x0000e200ff027b82 */ /* 0x000e220000000a00 */
[----:B------:R-:W1:Y:S01]  /*0030*/  LDCU.64 UR4, c[0x0][0x358] ;  /* 0x00006b00ff0477ac */ /* 0x000e620008000a00 */
[----:B0-----:R-:W-:-:S05]  /*0040*/  IMAD.WIDE.U32 R2, R9, 0x4, R2 ;  /* 0x0000000409027825 */ /* 0x001fca00078e0002 */
[----:B-1----:R0:W2:Y:S01]  /*0050*/  LDG.E R0, desc[UR4][R2.64] ;  /* 0x0000000402007981 */ /* 0x0020a2000c1e1900 */
[----:B------:R-:W1:Y:S08]  /*0060*/  S2UR UR6, SR_CTAID.X ;  /* 0x00000000000679c3 */ /* 0x000e700000002500 */
[----:B0-----:R-:W0:Y:S01]  /*0070*/  LDC.64 R2, c[0x0][0x380] ;  /* 0x0000e000ff027b82 */ /* 0x001e220000000a00 */
[----:B--2---:R-:W2:Y:S01]  /*0080*/  I2F.U32.RP R6, R0 ;  /* 0x0000000000067306 */ /* 0x004ea20000209000 */
[----:B------:R-:W-:-:S02]  /*0090*/  IADD3 R7, PT, PT, RZ, -R0, RZ ;  /* 0x80000000ff077210 */ /* 0x000fc40007ffe0ff */
[----:B------:R-:W-:-:S05]  /*00a0*/  ISETP.NE.U32.AND P2, PT, R0, RZ, PT ;  /* 0x000000ff0000720c */ /* 0x000fca0003f45070 */
[----:B--2---:R-:W2:Y:S02]  /*00b0*/  MUFU.RCP R6, R6 ;  /* 0x0000000600067308 */ /* 0x004ea40000001000 */
[----:B--2---:R-:W-:-:S06]  /*00c0*/  IADD3 R4, PT, PT, R6, 0xffffffe, RZ ;  /* 0x0ffffffe06047810 */ /* 0x004fcc0007ffe0ff */
[----:B------:R2:W3:Y:S02]  /*00d0*/  F2I.FTZ.U32.TRUNC.NTZ R5, R4 ;  /* 0x0000000400057305 */ /* 0x0004e4000021f000 */
[----:B--2---:R-:W-:Y:S02]  /*00e0*/  IMAD.MOV.U32 R4, RZ, RZ, RZ ;  /* 0x000000ffff047224 */ /* 0x004fe400078e00ff */
[----:B---3--:R-:W-:-:S04]  /*00f0*/  IMAD R7, R7, R5, RZ ;  /* 0x0000000507077224 */ /* 0x008fc800078e02ff */
[----:B------:R-:W-:Y:S02]  /*0100*/  IMAD.HI.U32 R5, R5, R7, R4 ;  /* 0x0000000705057227 */ /* 0x000fe400078e0004 */
[----:B------:R-:W2:Y:S04]  /*0110*/  LDC R4, c[0x0][0x360] ;  /* 0x0000d800ff047b82 */ /* 0x000ea80000000800 */
[----:B-1----:R-:W-:-:S05]  /*0120*/  IMAD.HI.U32 R5, R5, UR6, RZ ;  /* 0x0000000605057c27 */ /* 0x002fca000f8e00ff */
[----:B------:R-:W-:-:S05]  /*0130*/  IADD3 R7, PT, PT, -R5, RZ, RZ ;  /* 0x000000ff05077210 */ /* 0x000fca0007ffe1ff */
[----:B------:R-:W-:-:S05]  /*0140*/  IMAD R7, R0, R7, UR6 ;  /* 0x0000000600077e24 */ /* 0x000fca000f8e0207 */
[----:B------:R-:W-:-:S13]  /*0150*/  ISETP.GE.U32.AND P0, PT, R7, R0, PT ;  /* 0x000000000700720c */ /* 0x000fda0003f06070 */
[----:B------:R-:W-:Y:S01]  /*0160*/  @P0 IMAD.IADD R7, R7, 0x1, -R0 ;  /* 0x0000000107070824 */ /* 0x000fe200078e0a00 */
[----:B------:R-:W-:-:S04]  /*0170*/  @P0 IADD3 R5, PT, PT, R5, 0x1, RZ ;  /* 0x0000000105050810 */ /* 0x000fc80007ffe0ff */
[----:B------:R-:W-:Y:S01]  /*0180*/  ISETP.GE.U32.AND P1, PT, R7, R0, PT ;  /* 0x000000000700720c */ /* 0x000fe20003f26070 */
[----:B--2---:R-:W-:-:S04]  /*0190*/  IMAD R7, R4, UR6, R9 ;  /* 0x0000000604077c24 */ /* 0x004fc8000f8e0209 */
[----:B0-----:R-:W-:-:S08]  /*01a0*/  IMAD.WIDE R2, R7, 0x4, R2 ;  /* 0x0000000407027825 */ /* 0x001fd000078e0202 */
[----:B------:R-:W-:Y:S02]  /*01b0*/  @P1 IADD3 R5, PT, PT, R5, 0x1, RZ ;  /* 0x0000000105051810 */ /* 0x000fe40007ffe0ff */
[----:B------:R-:W-:-:S04]  /*01c0*/  @!P2 LOP3.LUT R5, RZ, R0, RZ, 0x33, !PT ;  /* 0x00000000ff05a212 */ /* 0x000fc800078e33ff */
[----:B------:R-:W-:-:S05]  /*01d0*/  LOP3.LUT R5, R5, 0x1, RZ, 0xc0, !PT ;  /* 0x0000000105057812 */ /* 0x000fca00078ec0ff */
[----:B------:R-:W-:Y:S01]  /*01e0*/  STG.E desc[UR4][R2.64], R5 ;  /* 0x0000000502007986 */ /* 0x000fe2000c101904 */
[----:B------:R-:W-:Y:S05]  /*01f0*/  EXIT ;  /* 0x000000000000794d */ /* 0x000fea0003800000 */
.L_x_8:
        /* <DEDUP_REMOVED lines=16> */
.L_x_15:


//--------------------- .text._Z7kermax2Pii       --------------------------
	.section	.text._Z7kermax2Pii,"ax",@progbits
	.align	128
        .global         _Z7kermax2Pii
        .type           _Z7kermax2Pii,@function
        .size           _Z7kermax2Pii,(.L_x_16 - _Z7kermax2Pii)
        .other          _Z7kermax2Pii,@"STO_CUDA_ENTRY STV_DEFAULT"
_Z7kermax2Pii:
.text._Z7kermax2Pii:
[----:B------:R-:W-:Y:S01]  /*0000*/  LDC R1, c[0x0][0x37c] ;  /* 0x0000df00ff017b82 */ /* 0x000fe20000000800 */
[----:B------:R-:W0:Y:S01]  /*0010*/  S2R R7, SR_TID.X ;  /* 0x0000000000077919 */ /* 0x000e220000002100 */
[----:B------:R-:W1:Y:S02]  /*0020*/  LDCU UR4, c[0x0][0x388] ;  /* 0x00007100ff0477ac */ /* 0x000e640008000800 */
[----:B-1----:R-:W-:-:S04]  /*0030*/  ULEA.HI UR4, UR4, UR4, URZ, 0x1 ;  /* 0x0000000404047291 */ /* 0x002fc8000f8f08ff */
[----:B------:R-:W-:-:S06]  /*0040*/  USHF.R.S32.HI UR4, URZ, 0x1, UR4 ;  /* 0x00000001ff047899 */ /* 0x000fcc0008011404 */
[----:B0-----:R-:W-:-:S13]  /*0050*/  ISETP.GE.U32.AND P0, PT, R7, UR4, PT ;  /* 0x0000000407007c0c */ /* 0x001fda000bf06070 */
[----:B------:R-:W-:Y:S05]  /*0060*/  @P0 EXIT ;  /* 0x000000000000094d */ /* 0x000fea0003800000 */
[----:B------:R-:W0:Y:S01]  /*0070*/  LDC.64 R2, c[0x0][0x380] ;  /* 0x0000e000ff027b82 */ /* 0x000e220000000a00 */
[----:B------:R-:W1:Y:S01]  /*0080*/  LDCU.64 UR6, c[0x0][0x358] ;  /* 0x00006b00ff0677ac */ /* 0x000e620008000a00 */
[----:B------:R-:W-:-:S05]  /*0090*/  IADD3 R5, PT, PT, R7, UR4, RZ ;  /* 0x0000000407057c10 */ /* 0x000fca000fffe0ff */
[----:B0-----:R-:W-:-:S04]  /*00a0*/  IMAD.WIDE.U32 R4, R5, 0x4, R2 ;  /* 0x0000000405047825 */ /* 0x001fc800078e0002 */
[----:B------:R-:W-:Y:S02]  /*00b0*/  IMAD.WIDE.U32 R2, R7, 0x4, R2 ;  /* 0x0000000407027825 */ /* 0x000fe400078e0002 */
[----:B-1----:R-:W2:Y:S04]  /*00c0*/  LDG.E R5, desc[UR6][R4.64] ;  /* 0x0000000604057981 */ /* 0x002ea8000c1e1900 */
[----:B------:R-:W2:Y:S02]  /*00d0*/  LDG.E R0, desc[UR6][R2.64] ;  /* 0x0000000602007981 */ /* 0x000ea4000c1e1900 */
[----:B--2---:R-:W-:-:S13]  /*00e0*/  ISETP.GE.AND P0, PT, R0, R5, PT ;  /* 0x000000050000720c */ /* 0x004fda0003f06270 */
[----:B------:R-:W-:Y:S05]  /*00f0*/  @P0 EXIT ;  /* 0x000000000000094d */ /* 0x000fea0003800000 */
[----:B------:R-:W-:Y:S01]  /*0100*/  STG.E desc[UR6][R2.64], R5 ;  /* 0x0000000502007986 */ /* 0x000fe2000c101906 */
[----:B------:R-:W-:Y:S05]  /*0110*/  EXIT ;  /* 0x000000000000794d */ /* 0x000fea0003800000 */
.L_x_9:
        /* <DEDUP_REMOVED lines=14> */
.L_x_16:


//--------------------- .text._Z4smthPiS_S_S_     --------------------------
	.section	.text._Z4smthPiS_S_S_,"ax",@progbits
	.align	128
        .global         _Z4smthPiS_S_S_
        .type           _Z4smthPiS_S_S_,@function
        .size           _Z4smthPiS_S_S_,(.L_x_17 - _Z4smthPiS_S_S_)
        .other          _Z4smthPiS_S_S_,@"STO_CUDA_ENTRY STV_DEFAULT"
_Z4smthPiS_S_S_:
.text._Z4smthPiS_S_S_:
[----:B------:R-:W-:Y:S01]  /*0000*/  LDC R1, c[0x0][0x37c] ;  /* 0x0000df00ff017b82 */ /* 0x000fe20000000800 */
[----:B------:R-:W0:Y:S07]  /*0010*/  S2R R13, SR_TID.X ;  /* 0x00000000000d7919 */ /* 0x000e2e0000002100 */
[----:B------:R-:W0:Y:S01]  /*0020*/  S2UR UR6, SR_CTAID.X ;  /* 0x00000000000679c3 */ /* 0x000e220000002500 */
[----:B------:R-:W1:Y:S07]  /*0030*/  LDCU.64 UR4, c[0x0][0x358] ;  /* 0x00006b00ff0477ac */ /* 0x000e6e0008000a00 */
[----:B------:R-:W0:Y:S08]  /*0040*/  LDC R11, c[0x0][0x360] ;  /* 0x0000d800ff0b7b82 */ /* 0x000e300000000800 */
[----:B------:R-:W2:Y:S08]  /*0050*/  LDC.64 R4, c[0x0][0x398] ;  /* 0x0000e600ff047b82 */ /* 0x000eb00000000a00 */
[----:B------:R-:W3:Y:S01]  /*0060*/  LDC.64 R2, c[0x0][0x380] ;  /* 0x0000e000ff027b82 */ /* 0x000ee20000000a00 */
[----:B0-----:R-:W-:-:S07]  /*0070*/  IMAD R11, R11, UR6, R13 ;  /* 0x000000060b0b7c24 */ /* 0x001fce000f8e020d */
[----:B------:R-:W0:Y:S01]  /*0080*/  LDC.64 R6, c[0x0][0x390] ;  /* 0x0000e400ff067b82 */ /* 0x000e220000000a00 */
[----:B--2---:R-:W-:-:S07]  /*0090*/  IMAD.WIDE.U32 R4, R13, 0x4, R4 ;  /* 0x000000040d047825 */ /* 0x004fce00078e0004 */
[----:B------:R-:W2:Y:S01]  /*00a0*/  LDC.64 R8, c[0x0][0x388] ;  /* 0x0000e200ff087b82 */ /* 0x000ea20000000a00 */
[----:B-1----:R-:W4:Y:S01]  /*00b0*/  LDG.E R5, desc[UR4][R4.64] ;  /* 0x0000000404057981 */ /* 0x002f22000c1e1900 */
[----:B---3--:R-:W-:-:S05]  /*00c0*/  IMAD.WIDE R2, R11, 0x4, R2 ;  /* 0x000000040b027825 */ /* 0x008fca00078e0202 */
[----:B------:R-:W4:Y:S01]  /*00d0*/  LDG.E R0, desc[UR4][R2.64] ;  /* 0x0000000402007981 */ /* 0x000f22000c1e1900 */
[----:B0-----:R-:W-:-:S04]  /*00e0*/  IMAD.WIDE R6, R11, 0x4, R6 ;  /* 0x000000040b067825 */ /* 0x001fc800078e0206 */
[----:B--2---:R-:W-:-:S04]  /*00f0*/  IMAD.WIDE.U32 R8, R13, 0x4, R8 ;  /* 0x000000040d087825 */ /* 0x004fc800078e0008 */
[----:B----4-:R-:W-:-:S05]  /*0100*/  IMAD R11, R0, R5, RZ ;  /* 0x00000005000b7224 */ /* 0x010fca00078e02ff */
[----:B------:R-:W-:Y:S04]  /*0110*/  STG.E desc[UR4][R6.64], R11 ;  /* 0x0000000b06007986 */ /* 0x000fe8000c101904 */
[----:B------:R-:W2:Y:S04]  /*0120*/  LDG.E R9, desc[UR4][R8.64] ;  /* 0x0000000408097981 */ /* 0x000ea8000c1e1900 */
[----:B------:R-:W2:Y:S02]  /*0130*/  LDG.E R0, desc[UR4][R2.64] ;  /* 0x0000000402007981 */ /* 0x000ea4000c1e1900 */
[----:B--2---:R-:W-:-:S05]  /*0140*/  IMAD R13, R0, R9, RZ ;  /* 0x00000009000d7224 */ /* 0x004fca00078e02ff */
[----:B------:R-:W-:Y:S01]  /*0150*/  STG.E desc[UR4][R2.64], R13 ;  /* 0x0000000d02007986 */ /* 0x000fe2000c101904 */
[----:B------:R-:W-:Y:S05]  /*0160*/  EXIT ;  /* 0x000000000000794d */ /* 0x000fea0003800000 */
.L_x_10:
        /* <DEDUP_REMOVED lines=9> */
.L_x_17:


//--------------------- .nv.shared._Z4max1Pi      --------------------------
	.section	.nv.shared._Z4max1Pi,"aw",@nobits
	.sectionflags	@""
	.align	4
.nv.shared._Z4max1Pi:
	.zero		5120


//--------------------- .nv.shared.reserved.0     --------------------------
	.section	.nv.shared.reserved.0,"aw",@nobits
	.weak		__nv_reservedSMEM_offset_0_alias
	.size		__nv_reservedSMEM_offset_0_alias, 0, 64
	.other		__nv_reservedSMEM_offset_0_alias,@"STO_CUDA_RESERVED_SHARED STV_DEFAULT"
__nv_reservedSMEM_offset_0_alias:
	.zero		0
	.zero		64


//--------------------- .nv.shared._Z10plusing2_wPiS_ --------------------------
	.section	.nv.shared._Z10plusing2_wPiS_,"aw",@nobits
	.sectionflags	@""
	.align	4
.nv.shared._Z10plusing2_wPiS_:
	.zero		1084


//--------------------- .nv.constant0._Z4max1Pi   --------------------------
	.section	.nv.constant0._Z4max1Pi,"a",@progbits
	.sectionflags	@""
	.align	4
.nv.constant0._Z4max1Pi:
	.zero		904


//--------------------- .nv.constant0._Z7zeroingPiS_i --------------------------
	.section	.nv.constant0._Z7zeroingPiS_i,"a",@progbits
	.sectionflags	@""
	.align	4
.nv.constant0._Z7zeroingPiS_i:
	.zero		916


//--------------------- .nv.constant0._Z10plusing2_wPiS_ --------------------------
	.section	.nv.constant0._Z10plusing2_wPiS_,"a",@progbits
	.sectionflags	@""
	.align	4
.nv.constant0._Z10plusing2_wPiS_:
	.zero		912


//--------------------- .nv.constant0._Z7summingPiS_S_S_i --------------------------
	.section	.nv.constant0._Z7summingPiS_S_S_i,"a",@progbits
	.sectionflags	@""
	.align	4
.nv.constant0._Z7summingPiS_S_S_i:
	.zero		932


//--------------------- .nv.constant0._Z9T_binary3PiS_ --------------------------
	.section	.nv.constant0._Z9T_binary3PiS_,"a",@progbits
	.sectionflags	@""
	.align	4
.nv.constant0._Z9T_binary3PiS_:
	.zero		912


//--------------------- .nv.constant0._Z7kermax2Pii --------------------------
	.section	.nv.constant0._Z7kermax2Pii,"a",@progbits
	.sectionflags	@""
	.align	4
.nv.constant0._Z7kermax2Pii:
	.zero		908


//--------------------- .nv.constant0._Z4smthPiS_S_S_ --------------------------
	.section	.nv.constant0._Z4smthPiS_S_S_,"a",@progbits
	.sectionflags	@""
	.align	4
.nv.constant0._Z4smthPiS_S_S_:
	.zero		928


//--------------------- SYMBOLS --------------------------

	.type		.nv.reservedSmem.offset0,@object
	.size		.nv.reservedSmem.offset0,0x4
	.type		.nv.reservedSmem.cap,@object
	.size		.nv.reservedSmem.cap,0x4
